//
// Generated by NVIDIA NVVM Compiler
//
// Compiler Build ID: CL-36424714
// Cuda compilation tools, release 13.0, V13.0.88
// Based on NVVM 20.0.0
//

.version 9.0
.target sm_100
.address_size 64

	// .globl	_Z10BFW_phase1Piiii
// _ZZ10BFW_phase1PiiiiE11shared_Dist has been demoted
// _ZZ10BFW_phase2PiiiiE11shared_Dist has been demoted
// _ZZ10BFW_phase2PiiiiE17shared_Dist_pivot has been demoted
// _ZZ10BFW_phase3PiiiiE11shared_Dist has been demoted
// _ZZ10BFW_phase3PiiiiE15shared_Dist_row has been demoted
// _ZZ10BFW_phase3PiiiiE15shared_Dist_col has been demoted

.visible .entry _Z10BFW_phase1Piiii(
	.param .u64 .ptr .align 1 _Z10BFW_phase1Piiii_param_0,
	.param .u32 _Z10BFW_phase1Piiii_param_1,
	.param .u32 _Z10BFW_phase1Piiii_param_2,
	.param .u32 _Z10BFW_phase1Piiii_param_3
)
{
	.reg .pred 	%p<40>;
	.reg .b32 	%r<200>;
	.reg .b64 	%rd<5>;
	// demoted variable
	.shared .align 4 .b8 _ZZ10BFW_phase1PiiiiE11shared_Dist[4096];
	ld.param.u64 	%rd2, [_Z10BFW_phase1Piiii_param_0];
	ld.param.u32 	%r69, [_Z10BFW_phase1Piiii_param_1];
	ld.param.u32 	%r70, [_Z10BFW_phase1Piiii_param_2];
	ld.param.u32 	%r68, [_Z10BFW_phase1Piiii_param_3];
	mov.u32 	%r1, %tid.x;
	mov.u32 	%r2, %tid.y;
	mul.lo.s32 	%r71, %r68, %r70;
	add.s32 	%r3, %r71, %r1;
	add.s32 	%r72, %r71, %r2;
	max.s32 	%r73, %r3, %r72;
	setp.ge.s32 	%p1, %r73, %r69;
	@%p1 bra 	$L__BB0_75;
	cvta.to.global.u64 	%rd3, %rd2;
	mad.lo.s32 	%r74, %r3, %r69, %r72;
	mul.wide.s32 	%rd4, %r74, 4;
	add.s64 	%rd1, %rd3, %rd4;
	ld.global.u32 	%r199, [%rd1];
	shl.b32 	%r75, %r1, 7;
	mov.u32 	%r76, _ZZ10BFW_phase1PiiiiE11shared_Dist;
	add.s32 	%r77, %r76, %r75;
	shl.b32 	%r78, %r2, 2;
	add.s32 	%r6, %r77, %r78;
	st.shared.u32 	[%r6], %r199;
	setp.lt.s32 	%p2, %r68, 1;
	@%p2 bra 	$L__BB0_74;
	and.b32  	%r7, %r68, 31;
	setp.lt.u32 	%p3, %r68, 32;
	mov.b32 	%r194, 0;
	@%p3 bra 	$L__BB0_69;
	and.b32  	%r194, %r68, 2147483616;
	neg.s32 	%r191, %r194;
	add.s32 	%r82, %r75, %r76;
	add.s32 	%r190, %r82, 64;
	add.s32 	%r84, %r78, %r76;
	add.s32 	%r189, %r84, 2048;
$L__BB0_4:
	.pragma "nounroll";
	bar.sync 	0;
	ld.shared.u32 	%r85, [%r6];
	ld.shared.u32 	%r86, [%r190+-64];
	ld.shared.u32 	%r87, [%r189+-2048];
	add.s32 	%r15, %r87, %r86;
	setp.le.s32 	%p4, %r85, %r15;
	@%p4 bra 	$L__BB0_6;
	st.shared.u32 	[%r6], %r15;
$L__BB0_6:
	bar.sync 	0;
	ld.shared.u32 	%r88, [%r6];
	ld.shared.u32 	%r89, [%r190+-60];
	ld.shared.u32 	%r90, [%r189+-1920];
	add.s32 	%r16, %r90, %r89;
	setp.le.s32 	%p5, %r88, %r16;
	@%p5 bra 	$L__BB0_8;
	st.shared.u32 	[%r6], %r16;
$L__BB0_8:
	bar.sync 	0;
	ld.shared.u32 	%r91, [%r6];
	ld.shared.u32 	%r92, [%r190+-56];
	ld.shared.u32 	%r93, [%r189+-1792];
	add.s32 	%r17, %r93, %r92;
	setp.le.s32 	%p6, %r91, %r17;
	@%p6 bra 	$L__BB0_10;
	st.shared.u32 	[%r6], %r17;
$L__BB0_10:
	bar.sync 	0;
	ld.shared.u32 	%r94, [%r6];
	ld.shared.u32 	%r95, [%r190+-52];
	ld.shared.u32 	%r96, [%r189+-1664];
	add.s32 	%r18, %r96, %r95;
	setp.le.s32 	%p7, %r94, %r18;
	@%p7 bra 	$L__BB0_12;
	st.shared.u32 	[%r6], %r18;
$L__BB0_12:
	bar.sync 	0;
	ld.shared.u32 	%r97, [%r6];
	ld.shared.u32 	%r98, [%r190+-48];
	ld.shared.u32 	%r99, [%r189+-1536];
	add.s32 	%r19, %r99, %r98;
	setp.le.s32 	%p8, %r97, %r19;
	@%p8 bra 	$L__BB0_14;
	st.shared.u32 	[%r6], %r19;
$L__BB0_14:
	bar.sync 	0;
	ld.shared.u32 	%r100, [%r6];
	ld.shared.u32 	%r101, [%r190+-44];
	ld.shared.u32 	%r102, [%r189+-1408];
	add.s32 	%r20, %r102, %r101;
	setp.le.s32 	%p9, %r100, %r20;
	@%p9 bra 	$L__BB0_16;
	st.shared.u32 	[%r6], %r20;
$L__BB0_16:
	bar.sync 	0;
	ld.shared.u32 	%r103, [%r6];
	ld.shared.u32 	%r104, [%r190+-40];
	ld.shared.u32 	%r105, [%r189+-1280];
	add.s32 	%r21, %r105, %r104;
	setp.le.s32 	%p10, %r103, %r21;
	@%p10 bra 	$L__BB0_18;
	st.shared.u32 	[%r6], %r21;
$L__BB0_18:
	bar.sync 	0;
	ld.shared.u32 	%r106, [%r6];
	ld.shared.u32 	%r107, [%r190+-36];
	ld.shared.u32 	%r108, [%r189+-1152];
	add.s32 	%r22, %r108, %r107;
	setp.le.s32 	%p11, %r106, %r22;
	@%p11 bra 	$L__BB0_20;
	st.shared.u32 	[%r6], %r22;
$L__BB0_20:
	bar.sync 	0;
	ld.shared.u32 	%r109, [%r6];
	ld.shared.u32 	%r110, [%r190+-32];
	ld.shared.u32 	%r111, [%r189+-1024];
	add.s32 	%r23, %r111, %r110;
	setp.le.s32 	%p12, %r109, %r23;
	@%p12 bra 	$L__BB0_22;
	st.shared.u32 	[%r6], %r23;
$L__BB0_22:
	bar.sync 	0;
	ld.shared.u32 	%r112, [%r6];
	ld.shared.u32 	%r113, [%r190+-28];
	ld.shared.u32 	%r114, [%r189+-896];
	add.s32 	%r24, %r114, %r113;
	setp.le.s32 	%p13, %r112, %r24;
	@%p13 bra 	$L__BB0_24;
	st.shared.u32 	[%r6], %r24;
$L__BB0_24:
	bar.sync 	0;
	ld.shared.u32 	%r115, [%r6];
	ld.shared.u32 	%r116, [%r190+-24];
	ld.shared.u32 	%r117, [%r189+-768];
	add.s32 	%r25, %r117, %r116;
	setp.le.s32 	%p14, %r115, %r25;
	@%p14 bra 	$L__BB0_26;
	st.shared.u32 	[%r6], %r25;
$L__BB0_26:
	bar.sync 	0;
	ld.shared.u32 	%r118, [%r6];
	ld.shared.u32 	%r119, [%r190+-20];
	ld.shared.u32 	%r120, [%r189+-640];
	add.s32 	%r26, %r120, %r119;
	setp.le.s32 	%p15, %r118, %r26;
	@%p15 bra 	$L__BB0_28;
	st.shared.u32 	[%r6], %r26;
$L__BB0_28:
	bar.sync 	0;
	ld.shared.u32 	%r121, [%r6];
	ld.shared.u32 	%r122, [%r190+-16];
	ld.shared.u32 	%r123, [%r189+-512];
	add.s32 	%r27, %r123, %r122;
	setp.le.s32 	%p16, %r121, %r27;
	@%p16 bra 	$L__BB0_30;
	st.shared.u32 	[%r6], %r27;
$L__BB0_30:
	bar.sync 	0;
	ld.shared.u32 	%r124, [%r6];
	ld.shared.u32 	%r125, [%r190+-12];
	ld.shared.u32 	%r126, [%r189+-384];
	add.s32 	%r28, %r126, %r125;
	setp.le.s32 	%p17, %r124, %r28;
	@%p17 bra 	$L__BB0_32;
	st.shared.u32 	[%r6], %r28;
$L__BB0_32:
	bar.sync 	0;
	ld.shared.u32 	%r127, [%r6];
	ld.shared.u32 	%r128, [%r190+-8];
	ld.shared.u32 	%r129, [%r189+-256];
	add.s32 	%r29, %r129, %r128;
	setp.le.s32 	%p18, %r127, %r29;
	@%p18 bra 	$L__BB0_34;
	st.shared.u32 	[%r6], %r29;
$L__BB0_34:
	bar.sync 	0;
	ld.shared.u32 	%r130, [%r6];
	ld.shared.u32 	%r131, [%r190+-4];
	ld.shared.u32 	%r132, [%r189+-128];
	add.s32 	%r30, %r132, %r131;
	setp.le.s32 	%p19, %r130, %r30;
	@%p19 bra 	$L__BB0_36;
	st.shared.u32 	[%r6], %r30;
$L__BB0_36:
	bar.sync 	0;
	ld.shared.u32 	%r133, [%r6];
	ld.shared.u32 	%r134, [%r190];
	ld.shared.u32 	%r135, [%r189];
	add.s32 	%r31, %r135, %r134;
	setp.le.s32 	%p20, %r133, %r31;
	@%p20 bra 	$L__BB0_38;
	st.shared.u32 	[%r6], %r31;
$L__BB0_38:
	bar.sync 	0;
	ld.shared.u32 	%r136, [%r6];
	ld.shared.u32 	%r137, [%r190+4];
	ld.shared.u32 	%r138, [%r189+128];
	add.s32 	%r32, %r138, %r137;
	setp.le.s32 	%p21, %r136, %r32;
	@%p21 bra 	$L__BB0_40;
	st.shared.u32 	[%r6], %r32;
$L__BB0_40:
	bar.sync 	0;
	ld.shared.u32 	%r139, [%r6];
	ld.shared.u32 	%r140, [%r190+8];
	ld.shared.u32 	%r141, [%r189+256];
	add.s32 	%r33, %r141, %r140;
	setp.le.s32 	%p22, %r139, %r33;
	@%p22 bra 	$L__BB0_42;
	st.shared.u32 	[%r6], %r33;
$L__BB0_42:
	bar.sync 	0;
	ld.shared.u32 	%r142, [%r6];
	ld.shared.u32 	%r143, [%r190+12];
	ld.shared.u32 	%r144, [%r189+384];
	add.s32 	%r34, %r144, %r143;
	setp.le.s32 	%p23, %r142, %r34;
	@%p23 bra 	$L__BB0_44;
	st.shared.u32 	[%r6], %r34;
$L__BB0_44:
	bar.sync 	0;
	ld.shared.u32 	%r145, [%r6];
	ld.shared.u32 	%r146, [%r190+16];
	ld.shared.u32 	%r147, [%r189+512];
	add.s32 	%r35, %r147, %r146;
	setp.le.s32 	%p24, %r145, %r35;
	@%p24 bra 	$L__BB0_46;
	st.shared.u32 	[%r6], %r35;
$L__BB0_46:
	bar.sync 	0;
	ld.shared.u32 	%r148, [%r6];
	ld.shared.u32 	%r149, [%r190+20];
	ld.shared.u32 	%r150, [%r189+640];
	add.s32 	%r36, %r150, %r149;
	setp.le.s32 	%p25, %r148, %r36;
	@%p25 bra 	$L__BB0_48;
	st.shared.u32 	[%r6], %r36;
$L__BB0_48:
	bar.sync 	0;
	ld.shared.u32 	%r151, [%r6];
	ld.shared.u32 	%r152, [%r190+24];
	ld.shared.u32 	%r153, [%r189+768];
	add.s32 	%r37, %r153, %r152;
	setp.le.s32 	%p26, %r151, %r37;
	@%p26 bra 	$L__BB0_50;
	st.shared.u32 	[%r6], %r37;
$L__BB0_50:
	bar.sync 	0;
	ld.shared.u32 	%r154, [%r6];
	ld.shared.u32 	%r155, [%r190+28];
	ld.shared.u32 	%r156, [%r189+896];
	add.s32 	%r38, %r156, %r155;
	setp.le.s32 	%p27, %r154, %r38;
	@%p27 bra 	$L__BB0_52;
	st.shared.u32 	[%r6], %r38;
$L__BB0_52:
	bar.sync 	0;
	ld.shared.u32 	%r157, [%r6];
	ld.shared.u32 	%r158, [%r190+32];
	ld.shared.u32 	%r159, [%r189+1024];
	add.s32 	%r39, %r159, %r158;
	setp.le.s32 	%p28, %r157, %r39;
	@%p28 bra 	$L__BB0_54;
	st.shared.u32 	[%r6], %r39;
$L__BB0_54:
	bar.sync 	0;
	ld.shared.u32 	%r160, [%r6];
	ld.shared.u32 	%r161, [%r190+36];
	ld.shared.u32 	%r162, [%r189+1152];
	add.s32 	%r40, %r162, %r161;
	setp.le.s32 	%p29, %r160, %r40;
	@%p29 bra 	$L__BB0_56;
	st.shared.u32 	[%r6], %r40;
$L__BB0_56:
	bar.sync 	0;
	ld.shared.u32 	%r163, [%r6];
	ld.shared.u32 	%r164, [%r190+40];
	ld.shared.u32 	%r165, [%r189+1280];
	add.s32 	%r41, %r165, %r164;
	setp.le.s32 	%p30, %r163, %r41;
	@%p30 bra 	$L__BB0_58;
	st.shared.u32 	[%r6], %r41;
$L__BB0_58:
	bar.sync 	0;
	ld.shared.u32 	%r166, [%r6];
	ld.shared.u32 	%r167, [%r190+44];
	ld.shared.u32 	%r168, [%r189+1408];
	add.s32 	%r42, %r168, %r167;
	setp.le.s32 	%p31, %r166, %r42;
	@%p31 bra 	$L__BB0_60;
	st.shared.u32 	[%r6], %r42;
$L__BB0_60:
	bar.sync 	0;
	ld.shared.u32 	%r169, [%r6];
	ld.shared.u32 	%r170, [%r190+48];
	ld.shared.u32 	%r171, [%r189+1536];
	add.s32 	%r43, %r171, %r170;
	setp.le.s32 	%p32, %r169, %r43;
	@%p32 bra 	$L__BB0_62;
	st.shared.u32 	[%r6], %r43;
$L__BB0_62:
	bar.sync 	0;
	ld.shared.u32 	%r172, [%r6];
	ld.shared.u32 	%r173, [%r190+52];
	ld.shared.u32 	%r174, [%r189+1664];
	add.s32 	%r44, %r174, %r173;
	setp.le.s32 	%p33, %r172, %r44;
	@%p33 bra 	$L__BB0_64;
	st.shared.u32 	[%r6], %r44;
$L__BB0_64:
	bar.sync 	0;
	ld.shared.u32 	%r175, [%r6];
	ld.shared.u32 	%r176, [%r190+56];
	ld.shared.u32 	%r177, [%r189+1792];
	add.s32 	%r45, %r177, %r176;
	setp.le.s32 	%p34, %r175, %r45;
	@%p34 bra 	$L__BB0_66;
	st.shared.u32 	[%r6], %r45;
$L__BB0_66:
	bar.sync 	0;
	ld.shared.u32 	%r199, [%r6];
	ld.shared.u32 	%r178, [%r190+60];
	ld.shared.u32 	%r179, [%r189+1920];
	add.s32 	%r47, %r179, %r178;
	setp.le.s32 	%p35, %r199, %r47;
	@%p35 bra 	$L__BB0_68;
	st.shared.u32 	[%r6], %r47;
	mov.u32 	%r199, %r47;
$L__BB0_68:
	add.s32 	%r191, %r191, 32;
	add.s32 	%r190, %r190, 128;
	add.s32 	%r189, %r189, 4096;
	setp.ne.s32 	%p36, %r191, 0;
	@%p36 bra 	$L__BB0_4;
$L__BB0_69:
	setp.eq.s32 	%p37, %r7, 0;
	@%p37 bra 	$L__BB0_74;
	shl.b32 	%r180, %r194, 7;
	add.s32 	%r182, %r180, %r78;
	add.s32 	%r197, %r76, %r182;
	shl.b32 	%r185, %r194, 2;
	add.s32 	%r186, %r75, %r185;
	add.s32 	%r196, %r76, %r186;
	neg.s32 	%r195, %r7;
$L__BB0_71:
	.pragma "nounroll";
	bar.sync 	0;
	ld.shared.u32 	%r199, [%r6];
	ld.shared.u32 	%r187, [%r196];
	ld.shared.u32 	%r188, [%r197];
	add.s32 	%r61, %r188, %r187;
	setp.le.s32 	%p38, %r199, %r61;
	@%p38 bra 	$L__BB0_73;
	st.shared.u32 	[%r6], %r61;
	mov.u32 	%r199, %r61;
$L__BB0_73:
	add.s32 	%r197, %r197, 128;
	add.s32 	%r196, %r196, 4;
	add.s32 	%r195, %r195, 1;
	setp.ne.s32 	%p39, %r195, 0;
	@%p39 bra 	$L__BB0_71;
$L__BB0_74:
	st.global.u32 	[%rd1], %r199;
	bar.sync 	0;
$L__BB0_75:
	ret;

}
	// .globl	_Z10BFW_phase2Piiii
.visible .entry _Z10BFW_phase2Piiii(
	.param .u64 .ptr .align 1 _Z10BFW_phase2Piiii_param_0,
	.param .u32 _Z10BFW_phase2Piiii_param_1,
	.param .u32 _Z10BFW_phase2Piiii_param_2,
	.param .u32 _Z10BFW_phase2Piiii_param_3
)
{
	.reg .pred 	%p<109>;
	.reg .b32 	%r<360>;
	.reg .b64 	%rd<7>;
	// demoted variable
	.shared .align 4 .b8 _ZZ10BFW_phase2PiiiiE11shared_Dist[4096];
	// demoted variable
	.shared .align 4 .b8 _ZZ10BFW_phase2PiiiiE17shared_Dist_pivot[4096];
	ld.param.u64 	%rd3, [_Z10BFW_phase2Piiii_param_0];
	ld.param.u32 	%r116, [_Z10BFW_phase2Piiii_param_1];
	ld.param.u32 	%r117, [_Z10BFW_phase2Piiii_param_2];
	ld.param.u32 	%r118, [_Z10BFW_phase2Piiii_param_3];
	cvta.to.global.u64 	%rd1, %rd3;
	mov.u32 	%r1, %ctaid.x;
	setp.eq.s32 	%p1, %r1, %r117;
	@%p1 bra 	$L__BB1_180;
	mov.u32 	%r2, %tid.x;
	mov.u32 	%r3, %tid.y;
	mov.u32 	%r4, %ctaid.y;
	setp.ne.s32 	%p2, %r4, 0;
	@%p2 bra 	$L__BB1_3;
	mul.lo.s32 	%r120, %r118, %r117;
	add.s32 	%r345, %r120, %r2;
	mad.lo.s32 	%r346, %r118, %r1, %r3;
	add.s32 	%r348, %r120, %r3;
	mov.u32 	%r347, %r345;
	bra.uni 	$L__BB1_4;
$L__BB1_3:
	mad.lo.s32 	%r345, %r118, %r1, %r2;
	mul.lo.s32 	%r119, %r118, %r117;
	add.s32 	%r346, %r119, %r3;
	add.s32 	%r347, %r119, %r2;
	mov.u32 	%r348, %r346;
$L__BB1_4:
	max.s32 	%r121, %r345, %r346;
	setp.ge.s32 	%p3, %r121, %r116;
	@%p3 bra 	$L__BB1_180;
	max.s32 	%r122, %r347, %r348;
	setp.ge.s32 	%p4, %r122, %r116;
	mad.lo.s32 	%r123, %r345, %r116, %r346;
	mul.wide.s32 	%rd4, %r123, 4;
	add.s64 	%rd2, %rd1, %rd4;
	ld.global.u32 	%r358, [%rd2];
	shl.b32 	%r124, %r2, 7;
	mov.u32 	%r125, _ZZ10BFW_phase2PiiiiE11shared_Dist;
	add.s32 	%r126, %r125, %r124;
	shl.b32 	%r349, %r3, 2;
	add.s32 	%r16, %r126, %r349;
	st.shared.u32 	[%r16], %r358;
	@%p4 bra 	$L__BB1_7;
	mad.lo.s32 	%r128, %r347, %r116, %r348;
	mul.wide.s32 	%rd5, %r128, 4;
	add.s64 	%rd6, %rd1, %rd5;
	ld.global.u32 	%r129, [%rd6];
	mov.u32 	%r131, _ZZ10BFW_phase2PiiiiE17shared_Dist_pivot;
	add.s32 	%r132, %r131, %r124;
	shl.b32 	%r133, %r3, 2;
	add.s32 	%r134, %r132, %r133;
	st.shared.u32 	[%r134], %r129;
$L__BB1_7:
	setp.lt.s32 	%p5, %r118, 1;
	@%p5 bra 	$L__BB1_179;
	and.b32  	%r17, %r118, 31;
	setp.lt.u32 	%p6, %r118, 32;
	mov.b32 	%r354, 0;
	@%p6 bra 	$L__BB1_171;
	and.b32  	%r354, %r118, 2147483616;
	neg.s32 	%r351, %r354;
	or.b32  	%r350, %r124, 124;
$L__BB1_10:
	.pragma "nounroll";
	setp.ne.s32 	%p7, %r4, 0;
	bar.sync 	0;
	mov.u32 	%r137, _ZZ10BFW_phase2PiiiiE17shared_Dist_pivot;
	add.s32 	%r25, %r137, %r350;
	add.s32 	%r26, %r125, %r349;
	add.s32 	%r27, %r125, %r350;
	add.s32 	%r28, %r137, %r349;
	@%p7 bra 	$L__BB1_13;
	ld.shared.u32 	%r142, [%r16];
	ld.shared.u32 	%r143, [%r25+-124];
	ld.shared.u32 	%r144, [%r26];
	add.s32 	%r29, %r144, %r143;
	setp.le.s32 	%p9, %r142, %r29;
	@%p9 bra 	$L__BB1_15;
	st.shared.u32 	[%r16], %r29;
	bra.uni 	$L__BB1_15;
$L__BB1_13:
	ld.shared.u32 	%r139, [%r16];
	ld.shared.u32 	%r140, [%r27+-124];
	ld.shared.u32 	%r141, [%r28];
	add.s32 	%r30, %r141, %r140;
	setp.le.s32 	%p8, %r139, %r30;
	@%p8 bra 	$L__BB1_15;
	st.shared.u32 	[%r16], %r30;
$L__BB1_15:
	setp.eq.s32 	%p10, %r4, 0;
	bar.sync 	0;
	@%p10 bra 	$L__BB1_18;
	ld.shared.u32 	%r145, [%r16];
	ld.shared.u32 	%r146, [%r27+-120];
	ld.shared.u32 	%r147, [%r28+128];
	add.s32 	%r31, %r147, %r146;
	setp.le.s32 	%p11, %r145, %r31;
	@%p11 bra 	$L__BB1_20;
	st.shared.u32 	[%r16], %r31;
	bra.uni 	$L__BB1_20;
$L__BB1_18:
	ld.shared.u32 	%r148, [%r16];
	ld.shared.u32 	%r149, [%r25+-120];
	ld.shared.u32 	%r150, [%r26+128];
	add.s32 	%r32, %r150, %r149;
	setp.le.s32 	%p12, %r148, %r32;
	@%p12 bra 	$L__BB1_20;
	st.shared.u32 	[%r16], %r32;
$L__BB1_20:
	setp.eq.s32 	%p13, %r4, 0;
	bar.sync 	0;
	@%p13 bra 	$L__BB1_23;
	ld.shared.u32 	%r151, [%r16];
	ld.shared.u32 	%r152, [%r27+-116];
	ld.shared.u32 	%r153, [%r28+256];
	add.s32 	%r33, %r153, %r152;
	setp.le.s32 	%p14, %r151, %r33;
	@%p14 bra 	$L__BB1_25;
	st.shared.u32 	[%r16], %r33;
	bra.uni 	$L__BB1_25;
$L__BB1_23:
	ld.shared.u32 	%r154, [%r16];
	ld.shared.u32 	%r155, [%r25+-116];
	ld.shared.u32 	%r156, [%r26+256];
	add.s32 	%r34, %r156, %r155;
	setp.le.s32 	%p15, %r154, %r34;
	@%p15 bra 	$L__BB1_25;
	st.shared.u32 	[%r16], %r34;
$L__BB1_25:
	setp.eq.s32 	%p16, %r4, 0;
	bar.sync 	0;
	@%p16 bra 	$L__BB1_28;
	ld.shared.u32 	%r157, [%r16];
	ld.shared.u32 	%r158, [%r27+-112];
	ld.shared.u32 	%r159, [%r28+384];
	add.s32 	%r35, %r159, %r158;
	setp.le.s32 	%p17, %r157, %r35;
	@%p17 bra 	$L__BB1_30;
	st.shared.u32 	[%r16], %r35;
	bra.uni 	$L__BB1_30;
$L__BB1_28:
	ld.shared.u32 	%r160, [%r16];
	ld.shared.u32 	%r161, [%r25+-112];
	ld.shared.u32 	%r162, [%r26+384];
	add.s32 	%r36, %r162, %r161;
	setp.le.s32 	%p18, %r160, %r36;
	@%p18 bra 	$L__BB1_30;
	st.shared.u32 	[%r16], %r36;
$L__BB1_30:
	setp.eq.s32 	%p19, %r4, 0;
	bar.sync 	0;
	@%p19 bra 	$L__BB1_33;
	ld.shared.u32 	%r163, [%r16];
	ld.shared.u32 	%r164, [%r27+-108];
	ld.shared.u32 	%r165, [%r28+512];
	add.s32 	%r37, %r165, %r164;
	setp.le.s32 	%p20, %r163, %r37;
	@%p20 bra 	$L__BB1_35;
	st.shared.u32 	[%r16], %r37;
	bra.uni 	$L__BB1_35;
$L__BB1_33:
	ld.shared.u32 	%r166, [%r16];
	ld.shared.u32 	%r167, [%r25+-108];
	ld.shared.u32 	%r168, [%r26+512];
	add.s32 	%r38, %r168, %r167;
	setp.le.s32 	%p21, %r166, %r38;
	@%p21 bra 	$L__BB1_35;
	st.shared.u32 	[%r16], %r38;
$L__BB1_35:
	setp.eq.s32 	%p22, %r4, 0;
	bar.sync 	0;
	@%p22 bra 	$L__BB1_38;
	ld.shared.u32 	%r169, [%r16];
	ld.shared.u32 	%r170, [%r27+-104];
	ld.shared.u32 	%r171, [%r28+640];
	add.s32 	%r39, %r171, %r170;
	setp.le.s32 	%p23, %r169, %r39;
	@%p23 bra 	$L__BB1_40;
	st.shared.u32 	[%r16], %r39;
	bra.uni 	$L__BB1_40;
$L__BB1_38:
	ld.shared.u32 	%r172, [%r16];
	ld.shared.u32 	%r173, [%r25+-104];
	ld.shared.u32 	%r174, [%r26+640];
	add.s32 	%r40, %r174, %r173;
	setp.le.s32 	%p24, %r172, %r40;
	@%p24 bra 	$L__BB1_40;
	st.shared.u32 	[%r16], %r40;
$L__BB1_40:
	setp.eq.s32 	%p25, %r4, 0;
	bar.sync 	0;
	@%p25 bra 	$L__BB1_43;
	ld.shared.u32 	%r175, [%r16];
	ld.shared.u32 	%r176, [%r27+-100];
	ld.shared.u32 	%r177, [%r28+768];
	add.s32 	%r41, %r177, %r176;
	setp.le.s32 	%p26, %r175, %r41;
	@%p26 bra 	$L__BB1_45;
	st.shared.u32 	[%r16], %r41;
	bra.uni 	$L__BB1_45;
$L__BB1_43:
	ld.shared.u32 	%r178, [%r16];
	ld.shared.u32 	%r179, [%r25+-100];
	ld.shared.u32 	%r180, [%r26+768];
	add.s32 	%r42, %r180, %r179;
	setp.le.s32 	%p27, %r178, %r42;
	@%p27 bra 	$L__BB1_45;
	st.shared.u32 	[%r16], %r42;
$L__BB1_45:
	setp.eq.s32 	%p28, %r4, 0;
	bar.sync 	0;
	@%p28 bra 	$L__BB1_48;
	ld.shared.u32 	%r181, [%r16];
	ld.shared.u32 	%r182, [%r27+-96];
	ld.shared.u32 	%r183, [%r28+896];
	add.s32 	%r43, %r183, %r182;
	setp.le.s32 	%p29, %r181, %r43;
	@%p29 bra 	$L__BB1_50;
	st.shared.u32 	[%r16], %r43;
	bra.uni 	$L__BB1_50;
$L__BB1_48:
	ld.shared.u32 	%r184, [%r16];
	ld.shared.u32 	%r185, [%r25+-96];
	ld.shared.u32 	%r186, [%r26+896];
	add.s32 	%r44, %r186, %r185;
	setp.le.s32 	%p30, %r184, %r44;
	@%p30 bra 	$L__BB1_50;
	st.shared.u32 	[%r16], %r44;
$L__BB1_50:
	setp.eq.s32 	%p31, %r4, 0;
	bar.sync 	0;
	@%p31 bra 	$L__BB1_53;
	ld.shared.u32 	%r187, [%r16];
	ld.shared.u32 	%r188, [%r27+-92];
	ld.shared.u32 	%r189, [%r28+1024];
	add.s32 	%r45, %r189, %r188;
	setp.le.s32 	%p32, %r187, %r45;
	@%p32 bra 	$L__BB1_55;
	st.shared.u32 	[%r16], %r45;
	bra.uni 	$L__BB1_55;
$L__BB1_53:
	ld.shared.u32 	%r190, [%r16];
	ld.shared.u32 	%r191, [%r25+-92];
	ld.shared.u32 	%r192, [%r26+1024];
	add.s32 	%r46, %r192, %r191;
	setp.le.s32 	%p33, %r190, %r46;
	@%p33 bra 	$L__BB1_55;
	st.shared.u32 	[%r16], %r46;
$L__BB1_55:
	setp.eq.s32 	%p34, %r4, 0;
	bar.sync 	0;
	@%p34 bra 	$L__BB1_58;
	ld.shared.u32 	%r193, [%r16];
	ld.shared.u32 	%r194, [%r27+-88];
	ld.shared.u32 	%r195, [%r28+1152];
	add.s32 	%r47, %r195, %r194;
	setp.le.s32 	%p35, %r193, %r47;
	@%p35 bra 	$L__BB1_60;
	st.shared.u32 	[%r16], %r47;
	bra.uni 	$L__BB1_60;
$L__BB1_58:
	ld.shared.u32 	%r196, [%r16];
	ld.shared.u32 	%r197, [%r25+-88];
	ld.shared.u32 	%r198, [%r26+1152];
	add.s32 	%r48, %r198, %r197;
	setp.le.s32 	%p36, %r196, %r48;
	@%p36 bra 	$L__BB1_60;
	st.shared.u32 	[%r16], %r48;
$L__BB1_60:
	setp.eq.s32 	%p37, %r4, 0;
	bar.sync 	0;
	@%p37 bra 	$L__BB1_63;
	ld.shared.u32 	%r199, [%r16];
	ld.shared.u32 	%r200, [%r27+-84];
	ld.shared.u32 	%r201, [%r28+1280];
	add.s32 	%r49, %r201, %r200;
	setp.le.s32 	%p38, %r199, %r49;
	@%p38 bra 	$L__BB1_65;
	st.shared.u32 	[%r16], %r49;
	bra.uni 	$L__BB1_65;
$L__BB1_63:
	ld.shared.u32 	%r202, [%r16];
	ld.shared.u32 	%r203, [%r25+-84];
	ld.shared.u32 	%r204, [%r26+1280];
	add.s32 	%r50, %r204, %r203;
	setp.le.s32 	%p39, %r202, %r50;
	@%p39 bra 	$L__BB1_65;
	st.shared.u32 	[%r16], %r50;
$L__BB1_65:
	setp.eq.s32 	%p40, %r4, 0;
	bar.sync 	0;
	@%p40 bra 	$L__BB1_68;
	ld.shared.u32 	%r205, [%r16];
	ld.shared.u32 	%r206, [%r27+-80];
	ld.shared.u32 	%r207, [%r28+1408];
	add.s32 	%r51, %r207, %r206;
	setp.le.s32 	%p41, %r205, %r51;
	@%p41 bra 	$L__BB1_70;
	st.shared.u32 	[%r16], %r51;
	bra.uni 	$L__BB1_70;
$L__BB1_68:
	ld.shared.u32 	%r208, [%r16];
	ld.shared.u32 	%r209, [%r25+-80];
	ld.shared.u32 	%r210, [%r26+1408];
	add.s32 	%r52, %r210, %r209;
	setp.le.s32 	%p42, %r208, %r52;
	@%p42 bra 	$L__BB1_70;
	st.shared.u32 	[%r16], %r52;
$L__BB1_70:
	setp.eq.s32 	%p43, %r4, 0;
	bar.sync 	0;
	@%p43 bra 	$L__BB1_73;
	ld.shared.u32 	%r211, [%r16];
	ld.shared.u32 	%r212, [%r27+-76];
	ld.shared.u32 	%r213, [%r28+1536];
	add.s32 	%r53, %r213, %r212;
	setp.le.s32 	%p44, %r211, %r53;
	@%p44 bra 	$L__BB1_75;
	st.shared.u32 	[%r16], %r53;
	bra.uni 	$L__BB1_75;
$L__BB1_73:
	ld.shared.u32 	%r214, [%r16];
	ld.shared.u32 	%r215, [%r25+-76];
	ld.shared.u32 	%r216, [%r26+1536];
	add.s32 	%r54, %r216, %r215;
	setp.le.s32 	%p45, %r214, %r54;
	@%p45 bra 	$L__BB1_75;
	st.shared.u32 	[%r16], %r54;
$L__BB1_75:
	setp.eq.s32 	%p46, %r4, 0;
	bar.sync 	0;
	@%p46 bra 	$L__BB1_78;
	ld.shared.u32 	%r217, [%r16];
	ld.shared.u32 	%r218, [%r27+-72];
	ld.shared.u32 	%r219, [%r28+1664];
	add.s32 	%r55, %r219, %r218;
	setp.le.s32 	%p47, %r217, %r55;
	@%p47 bra 	$L__BB1_80;
	st.shared.u32 	[%r16], %r55;
	bra.uni 	$L__BB1_80;
$L__BB1_78:
	ld.shared.u32 	%r220, [%r16];
	ld.shared.u32 	%r221, [%r25+-72];
	ld.shared.u32 	%r222, [%r26+1664];
	add.s32 	%r56, %r222, %r221;
	setp.le.s32 	%p48, %r220, %r56;
	@%p48 bra 	$L__BB1_80;
	st.shared.u32 	[%r16], %r56;
$L__BB1_80:
	setp.eq.s32 	%p49, %r4, 0;
	bar.sync 	0;
	@%p49 bra 	$L__BB1_83;
	ld.shared.u32 	%r223, [%r16];
	ld.shared.u32 	%r224, [%r27+-68];
	ld.shared.u32 	%r225, [%r28+1792];
	add.s32 	%r57, %r225, %r224;
	setp.le.s32 	%p50, %r223, %r57;
	@%p50 bra 	$L__BB1_85;
	st.shared.u32 	[%r16], %r57;
	bra.uni 	$L__BB1_85;
$L__BB1_83:
	ld.shared.u32 	%r226, [%r16];
	ld.shared.u32 	%r227, [%r25+-68];
	ld.shared.u32 	%r228, [%r26+1792];
	add.s32 	%r58, %r228, %r227;
	setp.le.s32 	%p51, %r226, %r58;
	@%p51 bra 	$L__BB1_85;
	st.shared.u32 	[%r16], %r58;
$L__BB1_85:
	setp.eq.s32 	%p52, %r4, 0;
	bar.sync 	0;
	@%p52 bra 	$L__BB1_88;
	ld.shared.u32 	%r229, [%r16];
	ld.shared.u32 	%r230, [%r27+-64];
	ld.shared.u32 	%r231, [%r28+1920];
	add.s32 	%r59, %r231, %r230;
	setp.le.s32 	%p53, %r229, %r59;
	@%p53 bra 	$L__BB1_90;
	st.shared.u32 	[%r16], %r59;
	bra.uni 	$L__BB1_90;
$L__BB1_88:
	ld.shared.u32 	%r232, [%r16];
	ld.shared.u32 	%r233, [%r25+-64];
	ld.shared.u32 	%r234, [%r26+1920];
	add.s32 	%r60, %r234, %r233;
	setp.le.s32 	%p54, %r232, %r60;
	@%p54 bra 	$L__BB1_90;
	st.shared.u32 	[%r16], %r60;
$L__BB1_90:
	setp.eq.s32 	%p55, %r4, 0;
	bar.sync 	0;
	@%p55 bra 	$L__BB1_93;
	ld.shared.u32 	%r235, [%r16];
	ld.shared.u32 	%r236, [%r27+-60];
	ld.shared.u32 	%r237, [%r28+2048];
	add.s32 	%r61, %r237, %r236;
	setp.le.s32 	%p56, %r235, %r61;
	@%p56 bra 	$L__BB1_95;
	st.shared.u32 	[%r16], %r61;
	bra.uni 	$L__BB1_95;
$L__BB1_93:
	ld.shared.u32 	%r238, [%r16];
	ld.shared.u32 	%r239, [%r25+-60];
	ld.shared.u32 	%r240, [%r26+2048];
	add.s32 	%r62, %r240, %r239;
	setp.le.s32 	%p57, %r238, %r62;
	@%p57 bra 	$L__BB1_95;
	st.shared.u32 	[%r16], %r62;
$L__BB1_95:
	setp.eq.s32 	%p58, %r4, 0;
	bar.sync 	0;
	@%p58 bra 	$L__BB1_98;
	ld.shared.u32 	%r241, [%r16];
	ld.shared.u32 	%r242, [%r27+-56];
	ld.shared.u32 	%r243, [%r28+2176];
	add.s32 	%r63, %r243, %r242;
	setp.le.s32 	%p59, %r241, %r63;
	@%p59 bra 	$L__BB1_100;
	st.shared.u32 	[%r16], %r63;
	bra.uni 	$L__BB1_100;
$L__BB1_98:
	ld.shared.u32 	%r244, [%r16];
	ld.shared.u32 	%r245, [%r25+-56];
	ld.shared.u32 	%r246, [%r26+2176];
	add.s32 	%r64, %r246, %r245;
	setp.le.s32 	%p60, %r244, %r64;
	@%p60 bra 	$L__BB1_100;
	st.shared.u32 	[%r16], %r64;
$L__BB1_100:
	setp.eq.s32 	%p61, %r4, 0;
	bar.sync 	0;
	@%p61 bra 	$L__BB1_103;
	ld.shared.u32 	%r247, [%r16];
	ld.shared.u32 	%r248, [%r27+-52];
	ld.shared.u32 	%r249, [%r28+2304];
	add.s32 	%r65, %r249, %r248;
	setp.le.s32 	%p62, %r247, %r65;
	@%p62 bra 	$L__BB1_105;
	st.shared.u32 	[%r16], %r65;
	bra.uni 	$L__BB1_105;
$L__BB1_103:
	ld.shared.u32 	%r250, [%r16];
	ld.shared.u32 	%r251, [%r25+-52];
	ld.shared.u32 	%r252, [%r26+2304];
	add.s32 	%r66, %r252, %r251;
	setp.le.s32 	%p63, %r250, %r66;
	@%p63 bra 	$L__BB1_105;
	st.shared.u32 	[%r16], %r66;
$L__BB1_105:
	setp.eq.s32 	%p64, %r4, 0;
	bar.sync 	0;
	@%p64 bra 	$L__BB1_108;
	ld.shared.u32 	%r253, [%r16];
	ld.shared.u32 	%r254, [%r27+-48];
	ld.shared.u32 	%r255, [%r28+2432];
	add.s32 	%r67, %r255, %r254;
	setp.le.s32 	%p65, %r253, %r67;
	@%p65 bra 	$L__BB1_110;
	st.shared.u32 	[%r16], %r67;
	bra.uni 	$L__BB1_110;
$L__BB1_108:
	ld.shared.u32 	%r256, [%r16];
	ld.shared.u32 	%r257, [%r25+-48];
	ld.shared.u32 	%r258, [%r26+2432];
	add.s32 	%r68, %r258, %r257;
	setp.le.s32 	%p66, %r256, %r68;
	@%p66 bra 	$L__BB1_110;
	st.shared.u32 	[%r16], %r68;
$L__BB1_110:
	setp.eq.s32 	%p67, %r4, 0;
	bar.sync 	0;
	@%p67 bra 	$L__BB1_113;
	ld.shared.u32 	%r259, [%r16];
	ld.shared.u32 	%r260, [%r27+-44];
	ld.shared.u32 	%r261, [%r28+2560];
	add.s32 	%r69, %r261, %r260;
	setp.le.s32 	%p68, %r259, %r69;
	@%p68 bra 	$L__BB1_115;
	st.shared.u32 	[%r16], %r69;
	bra.uni 	$L__BB1_115;
$L__BB1_113:
	ld.shared.u32 	%r262, [%r16];
	ld.shared.u32 	%r263, [%r25+-44];
	ld.shared.u32 	%r264, [%r26+2560];
	add.s32 	%r70, %r264, %r263;
	setp.le.s32 	%p69, %r262, %r70;
	@%p69 bra 	$L__BB1_115;
	st.shared.u32 	[%r16], %r70;
$L__BB1_115:
	setp.eq.s32 	%p70, %r4, 0;
	bar.sync 	0;
	@%p70 bra 	$L__BB1_118;
	ld.shared.u32 	%r265, [%r16];
	ld.shared.u32 	%r266, [%r27+-40];
	ld.shared.u32 	%r267, [%r28+2688];
	add.s32 	%r71, %r267, %r266;
	setp.le.s32 	%p71, %r265, %r71;
	@%p71 bra 	$L__BB1_120;
	st.shared.u32 	[%r16], %r71;
	bra.uni 	$L__BB1_120;
$L__BB1_118:
	ld.shared.u32 	%r268, [%r16];
	ld.shared.u32 	%r269, [%r25+-40];
	ld.shared.u32 	%r270, [%r26+2688];
	add.s32 	%r72, %r270, %r269;
	setp.le.s32 	%p72, %r268, %r72;
	@%p72 bra 	$L__BB1_120;
	st.shared.u32 	[%r16], %r72;
$L__BB1_120:
	setp.eq.s32 	%p73, %r4, 0;
	bar.sync 	0;
	@%p73 bra 	$L__BB1_123;
	ld.shared.u32 	%r271, [%r16];
	ld.shared.u32 	%r272, [%r27+-36];
	ld.shared.u32 	%r273, [%r28+2816];
	add.s32 	%r73, %r273, %r272;
	setp.le.s32 	%p74, %r271, %r73;
	@%p74 bra 	$L__BB1_125;
	st.shared.u32 	[%r16], %r73;
	bra.uni 	$L__BB1_125;
$L__BB1_123:
	ld.shared.u32 	%r274, [%r16];
	ld.shared.u32 	%r275, [%r25+-36];
	ld.shared.u32 	%r276, [%r26+2816];
	add.s32 	%r74, %r276, %r275;
	setp.le.s32 	%p75, %r274, %r74;
	@%p75 bra 	$L__BB1_125;
	st.shared.u32 	[%r16], %r74;
$L__BB1_125:
	setp.eq.s32 	%p76, %r4, 0;
	bar.sync 	0;
	@%p76 bra 	$L__BB1_128;
	ld.shared.u32 	%r277, [%r16];
	ld.shared.u32 	%r278, [%r27+-32];
	ld.shared.u32 	%r279, [%r28+2944];
	add.s32 	%r75, %r279, %r278;
	setp.le.s32 	%p77, %r277, %r75;
	@%p77 bra 	$L__BB1_130;
	st.shared.u32 	[%r16], %r75;
	bra.uni 	$L__BB1_130;
$L__BB1_128:
	ld.shared.u32 	%r280, [%r16];
	ld.shared.u32 	%r281, [%r25+-32];
	ld.shared.u32 	%r282, [%r26+2944];
	add.s32 	%r76, %r282, %r281;
	setp.le.s32 	%p78, %r280, %r76;
	@%p78 bra 	$L__BB1_130;
	st.shared.u32 	[%r16], %r76;
$L__BB1_130:
	setp.eq.s32 	%p79, %r4, 0;
	bar.sync 	0;
	@%p79 bra 	$L__BB1_133;
	ld.shared.u32 	%r283, [%r16];
	ld.shared.u32 	%r284, [%r27+-28];
	ld.shared.u32 	%r285, [%r28+3072];
	add.s32 	%r77, %r285, %r284;
	setp.le.s32 	%p80, %r283, %r77;
	@%p80 bra 	$L__BB1_135;
	st.shared.u32 	[%r16], %r77;
	bra.uni 	$L__BB1_135;
$L__BB1_133:
	ld.shared.u32 	%r286, [%r16];
	ld.shared.u32 	%r287, [%r25+-28];
	ld.shared.u32 	%r288, [%r26+3072];
	add.s32 	%r78, %r288, %r287;
	setp.le.s32 	%p81, %r286, %r78;
	@%p81 bra 	$L__BB1_135;
	st.shared.u32 	[%r16], %r78;
$L__BB1_135:
	setp.eq.s32 	%p82, %r4, 0;
	bar.sync 	0;
	@%p82 bra 	$L__BB1_138;
	ld.shared.u32 	%r289, [%r16];
	ld.shared.u32 	%r290, [%r27+-24];
	ld.shared.u32 	%r291, [%r28+3200];
	add.s32 	%r79, %r291, %r290;
	setp.le.s32 	%p83, %r289, %r79;
	@%p83 bra 	$L__BB1_140;
	st.shared.u32 	[%r16], %r79;
	bra.uni 	$L__BB1_140;
$L__BB1_138:
	ld.shared.u32 	%r292, [%r16];
	ld.shared.u32 	%r293, [%r25+-24];
	ld.shared.u32 	%r294, [%r26+3200];
	add.s32 	%r80, %r294, %r293;
	setp.le.s32 	%p84, %r292, %r80;
	@%p84 bra 	$L__BB1_140;
	st.shared.u32 	[%r16], %r80;
$L__BB1_140:
	setp.eq.s32 	%p85, %r4, 0;
	bar.sync 	0;
	@%p85 bra 	$L__BB1_143;
	ld.shared.u32 	%r295, [%r16];
	ld.shared.u32 	%r296, [%r27+-20];
	ld.shared.u32 	%r297, [%r28+3328];
	add.s32 	%r81, %r297, %r296;
	setp.le.s32 	%p86, %r295, %r81;
	@%p86 bra 	$L__BB1_145;
	st.shared.u32 	[%r16], %r81;
	bra.uni 	$L__BB1_145;
$L__BB1_143:
	ld.shared.u32 	%r298, [%r16];
	ld.shared.u32 	%r299, [%r25+-20];
	ld.shared.u32 	%r300, [%r26+3328];
	add.s32 	%r82, %r300, %r299;
	setp.le.s32 	%p87, %r298, %r82;
	@%p87 bra 	$L__BB1_145;
	st.shared.u32 	[%r16], %r82;
$L__BB1_145:
	setp.eq.s32 	%p88, %r4, 0;
	bar.sync 	0;
	@%p88 bra 	$L__BB1_148;
	ld.shared.u32 	%r301, [%r16];
	ld.shared.u32 	%r302, [%r27+-16];
	ld.shared.u32 	%r303, [%r28+3456];
	add.s32 	%r83, %r303, %r302;
	setp.le.s32 	%p89, %r301, %r83;
	@%p89 bra 	$L__BB1_150;
	st.shared.u32 	[%r16], %r83;
	bra.uni 	$L__BB1_150;
$L__BB1_148:
	ld.shared.u32 	%r304, [%r16];
	ld.shared.u32 	%r305, [%r25+-16];
	ld.shared.u32 	%r306, [%r26+3456];
	add.s32 	%r84, %r306, %r305;
	setp.le.s32 	%p90, %r304, %r84;
	@%p90 bra 	$L__BB1_150;
	st.shared.u32 	[%r16], %r84;
$L__BB1_150:
	setp.eq.s32 	%p91, %r4, 0;
	bar.sync 	0;
	@%p91 bra 	$L__BB1_153;
	ld.shared.u32 	%r307, [%r16];
	ld.shared.u32 	%r308, [%r27+-12];
	ld.shared.u32 	%r309, [%r28+3584];
	add.s32 	%r85, %r309, %r308;
	setp.le.s32 	%p92, %r307, %r85;
	@%p92 bra 	$L__BB1_155;
	st.shared.u32 	[%r16], %r85;
	bra.uni 	$L__BB1_155;
$L__BB1_153:
	ld.shared.u32 	%r310, [%r16];
	ld.shared.u32 	%r311, [%r25+-12];
	ld.shared.u32 	%r312, [%r26+3584];
	add.s32 	%r86, %r312, %r311;
	setp.le.s32 	%p93, %r310, %r86;
	@%p93 bra 	$L__BB1_155;
	st.shared.u32 	[%r16], %r86;
$L__BB1_155:
	setp.eq.s32 	%p94, %r4, 0;
	bar.sync 	0;
	@%p94 bra 	$L__BB1_158;
	ld.shared.u32 	%r313, [%r16];
	ld.shared.u32 	%r314, [%r27+-8];
	ld.shared.u32 	%r315, [%r28+3712];
	add.s32 	%r87, %r315, %r314;
	setp.le.s32 	%p95, %r313, %r87;
	@%p95 bra 	$L__BB1_160;
	st.shared.u32 	[%r16], %r87;
	bra.uni 	$L__BB1_160;
$L__BB1_158:
	ld.shared.u32 	%r316, [%r16];
	ld.shared.u32 	%r317, [%r25+-8];
	ld.shared.u32 	%r318, [%r26+3712];
	add.s32 	%r88, %r318, %r317;
	setp.le.s32 	%p96, %r316, %r88;
	@%p96 bra 	$L__BB1_160;
	st.shared.u32 	[%r16], %r88;
$L__BB1_160:
	setp.eq.s32 	%p97, %r4, 0;
	bar.sync 	0;
	@%p97 bra 	$L__BB1_163;
	ld.shared.u32 	%r319, [%r16];
	ld.shared.u32 	%r320, [%r27+-4];
	ld.shared.u32 	%r321, [%r28+3840];
	add.s32 	%r89, %r321, %r320;
	setp.le.s32 	%p98, %r319, %r89;
	@%p98 bra 	$L__BB1_165;
	st.shared.u32 	[%r16], %r89;
	bra.uni 	$L__BB1_165;
$L__BB1_163:
	ld.shared.u32 	%r322, [%r16];
	ld.shared.u32 	%r323, [%r25+-4];
	ld.shared.u32 	%r324, [%r26+3840];
	add.s32 	%r90, %r324, %r323;
	setp.le.s32 	%p99, %r322, %r90;
	@%p99 bra 	$L__BB1_165;
	st.shared.u32 	[%r16], %r90;
$L__BB1_165:
	setp.eq.s32 	%p100, %r4, 0;
	bar.sync 	0;
	@%p100 bra 	$L__BB1_168;
	ld.shared.u32 	%r358, [%r16];
	ld.shared.u32 	%r325, [%r27];
	ld.shared.u32 	%r326, [%r28+3968];
	add.s32 	%r92, %r326, %r325;
	setp.le.s32 	%p101, %r358, %r92;
	@%p101 bra 	$L__BB1_170;
	st.shared.u32 	[%r16], %r92;
	mov.u32 	%r358, %r92;
	bra.uni 	$L__BB1_170;
$L__BB1_168:
	ld.shared.u32 	%r358, [%r16];
	ld.shared.u32 	%r327, [%r25];
	ld.shared.u32 	%r328, [%r26+3968];
	add.s32 	%r94, %r328, %r327;
	setp.le.s32 	%p102, %r358, %r94;
	@%p102 bra 	$L__BB1_170;
	st.shared.u32 	[%r16], %r94;
	mov.u32 	%r358, %r94;
$L__BB1_170:
	add.s32 	%r351, %r351, 32;
	add.s32 	%r350, %r350, 128;
	add.s32 	%r349, %r349, 4096;
	setp.ne.s32 	%p103, %r351, 0;
	@%p103 bra 	$L__BB1_10;
$L__BB1_171:
	setp.eq.s32 	%p104, %r17, 0;
	@%p104 bra 	$L__BB1_179;
	shl.b32 	%r329, %r354, 7;
	shl.b32 	%r330, %r3, 2;
	add.s32 	%r357, %r329, %r330;
	shl.b32 	%r332, %r354, 2;
	add.s32 	%r356, %r124, %r332;
	neg.s32 	%r355, %r17;
$L__BB1_173:
	.pragma "nounroll";
	setp.eq.s32 	%p105, %r4, 0;
	bar.sync 	0;
	@%p105 bra 	$L__BB1_176;
	ld.shared.u32 	%r358, [%r16];
	add.s32 	%r334, %r125, %r356;
	ld.shared.u32 	%r335, [%r334];
	mov.u32 	%r336, _ZZ10BFW_phase2PiiiiE17shared_Dist_pivot;
	add.s32 	%r337, %r336, %r357;
	ld.shared.u32 	%r338, [%r337];
	add.s32 	%r108, %r338, %r335;
	setp.le.s32 	%p106, %r358, %r108;
	@%p106 bra 	$L__BB1_178;
	st.shared.u32 	[%r16], %r108;
	mov.u32 	%r358, %r108;
	bra.uni 	$L__BB1_178;
$L__BB1_176:
	ld.shared.u32 	%r358, [%r16];
	mov.u32 	%r339, _ZZ10BFW_phase2PiiiiE17shared_Dist_pivot;
	add.s32 	%r340, %r339, %r356;
	ld.shared.u32 	%r341, [%r340];
	add.s32 	%r343, %r125, %r357;
	ld.shared.u32 	%r344, [%r343];
	add.s32 	%r110, %r344, %r341;
	setp.le.s32 	%p107, %r358, %r110;
	@%p107 bra 	$L__BB1_178;
	st.shared.u32 	[%r16], %r110;
	mov.u32 	%r358, %r110;
$L__BB1_178:
	add.s32 	%r357, %r357, 128;
	add.s32 	%r356, %r356, 4;
	add.s32 	%r355, %r355, 1;
	setp.ne.s32 	%p108, %r355, 0;
	@%p108 bra 	$L__BB1_173;
$L__BB1_179:
	st.global.u32 	[%rd2], %r358;
	bar.sync 	0;
$L__BB1_180:
	ret;

}
	// .globl	_Z10BFW_phase3Piiii
.visible .entry _Z10BFW_phase3Piiii(
	.param .u64 .ptr .align 1 _Z10BFW_phase3Piiii_param_0,
	.param .u32 _Z10BFW_phase3Piiii_param_1,
	.param .u32 _Z10BFW_phase3Piiii_param_2,
	.param .u32 _Z10BFW_phase3Piiii_param_3
)
{
	.reg .pred 	%p<45>;
	.reg .b32 	%r<253>;
	.reg .b64 	%rd<9>;
	// demoted variable
	.shared .align 4 .b8 _ZZ10BFW_phase3PiiiiE11shared_Dist[4096];
	// demoted variable
	.shared .align 4 .b8 _ZZ10BFW_phase3PiiiiE15shared_Dist_row[4096];
	// demoted variable
	.shared .align 4 .b8 _ZZ10BFW_phase3PiiiiE15shared_Dist_col[4096];
	ld.param.u64 	%rd3, [_Z10BFW_phase3Piiii_param_0];
	ld.param.u32 	%r103, [_Z10BFW_phase3Piiii_param_1];
	ld.param.u32 	%r104, [_Z10BFW_phase3Piiii_param_2];
	ld.param.u32 	%r105, [_Z10BFW_phase3Piiii_param_3];
	cvta.to.global.u64 	%rd1, %rd3;
	mov.u32 	%r1, %ctaid.x;
	setp.eq.s32 	%p1, %r1, %r104;
	mov.u32 	%r2, %ctaid.y;
	setp.eq.s32 	%p2, %r2, %r104;
	or.pred  	%p3, %p1, %p2;
	@%p3 bra 	$L__BB2_80;
	mov.u32 	%r3, %tid.x;
	mov.u32 	%r4, %tid.y;
	mad.lo.s32 	%r5, %r105, %r1, %r3;
	mad.lo.s32 	%r6, %r105, %r2, %r4;
	mul.lo.s32 	%r106, %r105, %r104;
	add.s32 	%r7, %r106, %r3;
	add.s32 	%r8, %r106, %r4;
	max.s32 	%r107, %r5, %r6;
	setp.ge.s32 	%p4, %r107, %r103;
	@%p4 bra 	$L__BB2_80;
	setp.ge.s32 	%p5, %r7, %r103;
	mul.lo.s32 	%r9, %r5, %r103;
	add.s32 	%r108, %r9, %r6;
	mul.wide.s32 	%rd4, %r108, 4;
	add.s64 	%rd2, %rd1, %rd4;
	ld.global.u32 	%r109, [%rd2];
	shl.b32 	%r110, %r3, 7;
	mov.u32 	%r111, _ZZ10BFW_phase3PiiiiE11shared_Dist;
	add.s32 	%r112, %r111, %r110;
	shl.b32 	%r113, %r4, 2;
	add.s32 	%r10, %r112, %r113;
	st.shared.u32 	[%r10], %r109;
	@%p5 bra 	$L__BB2_4;
	mad.lo.s32 	%r114, %r7, %r103, %r6;
	mul.wide.s32 	%rd5, %r114, 4;
	add.s64 	%rd6, %rd1, %rd5;
	ld.global.u32 	%r115, [%rd6];
	mov.u32 	%r117, _ZZ10BFW_phase3PiiiiE15shared_Dist_row;
	add.s32 	%r118, %r117, %r110;
	add.s32 	%r120, %r118, %r113;
	st.shared.u32 	[%r120], %r115;
$L__BB2_4:
	setp.ge.s32 	%p6, %r8, %r103;
	@%p6 bra 	$L__BB2_6;
	add.s32 	%r121, %r9, %r8;
	mul.wide.s32 	%rd7, %r121, 4;
	add.s64 	%rd8, %rd1, %rd7;
	ld.global.u32 	%r122, [%rd8];
	mov.u32 	%r124, _ZZ10BFW_phase3PiiiiE15shared_Dist_col;
	add.s32 	%r125, %r124, %r110;
	add.s32 	%r127, %r125, %r113;
	st.shared.u32 	[%r127], %r122;
$L__BB2_6:
	bar.sync 	0;
	setp.lt.s32 	%p7, %r105, 1;
	ld.shared.u32 	%r213, [%r10];
	@%p7 bra 	$L__BB2_79;
	and.b32  	%r12, %r105, 31;
	setp.lt.u32 	%p8, %r105, 32;
	mov.b32 	%r246, 0;
	@%p8 bra 	$L__BB2_74;
	and.b32  	%r246, %r105, 2147483616;
	neg.s32 	%r211, %r246;
	mov.u32 	%r130, _ZZ10BFW_phase3PiiiiE15shared_Dist_col;
	add.s32 	%r131, %r110, %r130;
	add.s32 	%r210, %r131, 64;
	mov.u32 	%r133, _ZZ10BFW_phase3PiiiiE15shared_Dist_row;
	add.s32 	%r134, %r113, %r133;
	add.s32 	%r209, %r134, 2048;
$L__BB2_9:
	.pragma "nounroll";
	ld.shared.u32 	%r135, [%r210+-64];
	ld.shared.u32 	%r136, [%r209+-2048];
	add.s32 	%r21, %r136, %r135;
	setp.le.s32 	%p9, %r213, %r21;
	@%p9 bra 	$L__BB2_11;
	st.shared.u32 	[%r10], %r21;
	mov.u32 	%r213, %r21;
$L__BB2_11:
	ld.shared.u32 	%r137, [%r210+-60];
	ld.shared.u32 	%r138, [%r209+-1920];
	add.s32 	%r23, %r138, %r137;
	setp.le.s32 	%p10, %r213, %r23;
	@%p10 bra 	$L__BB2_13;
	st.shared.u32 	[%r10], %r23;
	mov.u32 	%r213, %r23;
$L__BB2_13:
	ld.shared.u32 	%r139, [%r210+-56];
	ld.shared.u32 	%r140, [%r209+-1792];
	add.s32 	%r25, %r140, %r139;
	setp.le.s32 	%p11, %r213, %r25;
	@%p11 bra 	$L__BB2_15;
	st.shared.u32 	[%r10], %r25;
	mov.u32 	%r213, %r25;
$L__BB2_15:
	ld.shared.u32 	%r141, [%r210+-52];
	ld.shared.u32 	%r142, [%r209+-1664];
	add.s32 	%r27, %r142, %r141;
	setp.le.s32 	%p12, %r213, %r27;
	@%p12 bra 	$L__BB2_17;
	st.shared.u32 	[%r10], %r27;
	mov.u32 	%r213, %r27;
$L__BB2_17:
	ld.shared.u32 	%r143, [%r210+-48];
	ld.shared.u32 	%r144, [%r209+-1536];
	add.s32 	%r29, %r144, %r143;
	setp.le.s32 	%p13, %r213, %r29;
	@%p13 bra 	$L__BB2_19;
	st.shared.u32 	[%r10], %r29;
	mov.u32 	%r213, %r29;
$L__BB2_19:
	ld.shared.u32 	%r145, [%r210+-44];
	ld.shared.u32 	%r146, [%r209+-1408];
	add.s32 	%r31, %r146, %r145;
	setp.le.s32 	%p14, %r213, %r31;
	@%p14 bra 	$L__BB2_21;
	st.shared.u32 	[%r10], %r31;
	mov.u32 	%r213, %r31;
$L__BB2_21:
	ld.shared.u32 	%r147, [%r210+-40];
	ld.shared.u32 	%r148, [%r209+-1280];
	add.s32 	%r33, %r148, %r147;
	setp.le.s32 	%p15, %r213, %r33;
	@%p15 bra 	$L__BB2_23;
	st.shared.u32 	[%r10], %r33;
	mov.u32 	%r213, %r33;
$L__BB2_23:
	ld.shared.u32 	%r149, [%r210+-36];
	ld.shared.u32 	%r150, [%r209+-1152];
	add.s32 	%r35, %r150, %r149;
	setp.le.s32 	%p16, %r213, %r35;
	@%p16 bra 	$L__BB2_25;
	st.shared.u32 	[%r10], %r35;
	mov.u32 	%r213, %r35;
$L__BB2_25:
	ld.shared.u32 	%r151, [%r210+-32];
	ld.shared.u32 	%r152, [%r209+-1024];
	add.s32 	%r37, %r152, %r151;
	setp.le.s32 	%p17, %r213, %r37;
	@%p17 bra 	$L__BB2_27;
	st.shared.u32 	[%r10], %r37;
	mov.u32 	%r213, %r37;
$L__BB2_27:
	ld.shared.u32 	%r153, [%r210+-28];
	ld.shared.u32 	%r154, [%r209+-896];
	add.s32 	%r39, %r154, %r153;
	setp.le.s32 	%p18, %r213, %r39;
	@%p18 bra 	$L__BB2_29;
	st.shared.u32 	[%r10], %r39;
	mov.u32 	%r213, %r39;
$L__BB2_29:
	ld.shared.u32 	%r155, [%r210+-24];
	ld.shared.u32 	%r156, [%r209+-768];
	add.s32 	%r41, %r156, %r155;
	setp.le.s32 	%p19, %r213, %r41;
	@%p19 bra 	$L__BB2_31;
	st.shared.u32 	[%r10], %r41;
	mov.u32 	%r213, %r41;
$L__BB2_31:
	ld.shared.u32 	%r157, [%r210+-20];
	ld.shared.u32 	%r158, [%r209+-640];
	add.s32 	%r43, %r158, %r157;
	setp.le.s32 	%p20, %r213, %r43;
	@%p20 bra 	$L__BB2_33;
	st.shared.u32 	[%r10], %r43;
	mov.u32 	%r213, %r43;
$L__BB2_33:
	ld.shared.u32 	%r159, [%r210+-16];
	ld.shared.u32 	%r160, [%r209+-512];
	add.s32 	%r45, %r160, %r159;
	setp.le.s32 	%p21, %r213, %r45;
	@%p21 bra 	$L__BB2_35;
	st.shared.u32 	[%r10], %r45;
	mov.u32 	%r213, %r45;
$L__BB2_35:
	ld.shared.u32 	%r161, [%r210+-12];
	ld.shared.u32 	%r162, [%r209+-384];
	add.s32 	%r47, %r162, %r161;
	setp.le.s32 	%p22, %r213, %r47;
	@%p22 bra 	$L__BB2_37;
	st.shared.u32 	[%r10], %r47;
	mov.u32 	%r213, %r47;
$L__BB2_37:
	ld.shared.u32 	%r163, [%r210+-8];
	ld.shared.u32 	%r164, [%r209+-256];
	add.s32 	%r49, %r164, %r163;
	setp.le.s32 	%p23, %r213, %r49;
	@%p23 bra 	$L__BB2_39;
	st.shared.u32 	[%r10], %r49;
	mov.u32 	%r213, %r49;
$L__BB2_39:
	ld.shared.u32 	%r165, [%r210+-4];
	ld.shared.u32 	%r166, [%r209+-128];
	add.s32 	%r51, %r166, %r165;
	setp.le.s32 	%p24, %r213, %r51;
	@%p24 bra 	$L__BB2_41;
	st.shared.u32 	[%r10], %r51;
	mov.u32 	%r213, %r51;
$L__BB2_41:
	ld.shared.u32 	%r167, [%r210];
	ld.shared.u32 	%r168, [%r209];
	add.s32 	%r53, %r168, %r167;
	setp.le.s32 	%p25, %r213, %r53;
	@%p25 bra 	$L__BB2_43;
	st.shared.u32 	[%r10], %r53;
	mov.u32 	%r213, %r53;
$L__BB2_43:
	ld.shared.u32 	%r169, [%r210+4];
	ld.shared.u32 	%r170, [%r209+128];
	add.s32 	%r55, %r170, %r169;
	setp.le.s32 	%p26, %r213, %r55;
	@%p26 bra 	$L__BB2_45;
	st.shared.u32 	[%r10], %r55;
	mov.u32 	%r213, %r55;
$L__BB2_45:
	ld.shared.u32 	%r171, [%r210+8];
	ld.shared.u32 	%r172, [%r209+256];
	add.s32 	%r57, %r172, %r171;
	setp.le.s32 	%p27, %r213, %r57;
	@%p27 bra 	$L__BB2_47;
	st.shared.u32 	[%r10], %r57;
	mov.u32 	%r213, %r57;
$L__BB2_47:
	ld.shared.u32 	%r173, [%r210+12];
	ld.shared.u32 	%r174, [%r209+384];
	add.s32 	%r59, %r174, %r173;
	setp.le.s32 	%p28, %r213, %r59;
	@%p28 bra 	$L__BB2_49;
	st.shared.u32 	[%r10], %r59;
	mov.u32 	%r213, %r59;
$L__BB2_49:
	ld.shared.u32 	%r175, [%r210+16];
	ld.shared.u32 	%r176, [%r209+512];
	add.s32 	%r61, %r176, %r175;
	setp.le.s32 	%p29, %r213, %r61;
	@%p29 bra 	$L__BB2_51;
	st.shared.u32 	[%r10], %r61;
	mov.u32 	%r213, %r61;
$L__BB2_51:
	ld.shared.u32 	%r177, [%r210+20];
	ld.shared.u32 	%r178, [%r209+640];
	add.s32 	%r63, %r178, %r177;
	setp.le.s32 	%p30, %r213, %r63;
	@%p30 bra 	$L__BB2_53;
	st.shared.u32 	[%r10], %r63;
	mov.u32 	%r213, %r63;
$L__BB2_53:
	ld.shared.u32 	%r179, [%r210+24];
	ld.shared.u32 	%r180, [%r209+768];
	add.s32 	%r65, %r180, %r179;
	setp.le.s32 	%p31, %r213, %r65;
	@%p31 bra 	$L__BB2_55;
	st.shared.u32 	[%r10], %r65;
	mov.u32 	%r213, %r65;
$L__BB2_55:
	ld.shared.u32 	%r181, [%r210+28];
	ld.shared.u32 	%r182, [%r209+896];
	add.s32 	%r67, %r182, %r181;
	setp.le.s32 	%p32, %r213, %r67;
	@%p32 bra 	$L__BB2_57;
	st.shared.u32 	[%r10], %r67;
	mov.u32 	%r213, %r67;
$L__BB2_57:
	ld.shared.u32 	%r183, [%r210+32];
	ld.shared.u32 	%r184, [%r209+1024];
	add.s32 	%r69, %r184, %r183;
	setp.le.s32 	%p33, %r213, %r69;
	@%p33 bra 	$L__BB2_59;
	st.shared.u32 	[%r10], %r69;
	mov.u32 	%r213, %r69;
$L__BB2_59:
	ld.shared.u32 	%r185, [%r210+36];
	ld.shared.u32 	%r186, [%r209+1152];
	add.s32 	%r71, %r186, %r185;
	setp.le.s32 	%p34, %r213, %r71;
	@%p34 bra 	$L__BB2_61;
	st.shared.u32 	[%r10], %r71;
	mov.u32 	%r213, %r71;
$L__BB2_61:
	ld.shared.u32 	%r187, [%r210+40];
	ld.shared.u32 	%r188, [%r209+1280];
	add.s32 	%r73, %r188, %r187;
	setp.le.s32 	%p35, %r213, %r73;
	@%p35 bra 	$L__BB2_63;
	st.shared.u32 	[%r10], %r73;
	mov.u32 	%r213, %r73;
$L__BB2_63:
	ld.shared.u32 	%r189, [%r210+44];
	ld.shared.u32 	%r190, [%r209+1408];
	add.s32 	%r75, %r190, %r189;
	setp.le.s32 	%p36, %r213, %r75;
	@%p36 bra 	$L__BB2_65;
	st.shared.u32 	[%r10], %r75;
	mov.u32 	%r213, %r75;
$L__BB2_65:
	ld.shared.u32 	%r191, [%r210+48];
	ld.shared.u32 	%r192, [%r209+1536];
	add.s32 	%r77, %r192, %r191;
	setp.le.s32 	%p37, %r213, %r77;
	@%p37 bra 	$L__BB2_67;
	st.shared.u32 	[%r10], %r77;
	mov.u32 	%r213, %r77;
$L__BB2_67:
	ld.shared.u32 	%r193, [%r210+52];
	ld.shared.u32 	%r194, [%r209+1664];
	add.s32 	%r79, %r194, %r193;
	setp.le.s32 	%p38, %r213, %r79;
	@%p38 bra 	$L__BB2_69;
	st.shared.u32 	[%r10], %r79;
	mov.u32 	%r213, %r79;
$L__BB2_69:
	ld.shared.u32 	%r195, [%r210+56];
	ld.shared.u32 	%r196, [%r209+1792];
	add.s32 	%r81, %r196, %r195;
	setp.le.s32 	%p39, %r213, %r81;
	@%p39 bra 	$L__BB2_71;
	st.shared.u32 	[%r10], %r81;
	mov.u32 	%r213, %r81;
$L__BB2_71:
	ld.shared.u32 	%r197, [%r210+60];
	ld.shared.u32 	%r198, [%r209+1920];
	add.s32 	%r83, %r198, %r197;
	setp.le.s32 	%p40, %r213, %r83;
	@%p40 bra 	$L__BB2_73;
	st.shared.u32 	[%r10], %r83;
	mov.u32 	%r213, %r83;
$L__BB2_73:
	add.s32 	%r211, %r211, 32;
	add.s32 	%r210, %r210, 128;
	add.s32 	%r209, %r209, 4096;
	setp.ne.s32 	%p41, %r211, 0;
	@%p41 bra 	$L__BB2_9;
$L__BB2_74:
	setp.eq.s32 	%p42, %r12, 0;
	@%p42 bra 	$L__BB2_79;
	shl.b32 	%r199, %r246, 7;
	add.s32 	%r201, %r199, %r113;
	mov.u32 	%r202, _ZZ10BFW_phase3PiiiiE15shared_Dist_row;
	add.s32 	%r249, %r202, %r201;
	shl.b32 	%r204, %r246, 2;
	add.s32 	%r205, %r110, %r204;
	mov.u32 	%r206, _ZZ10BFW_phase3PiiiiE15shared_Dist_col;
	add.s32 	%r248, %r206, %r205;
	neg.s32 	%r247, %r12;
$L__BB2_76:
	.pragma "nounroll";
	ld.shared.u32 	%r207, [%r248];
	ld.shared.u32 	%r208, [%r249];
	add.s32 	%r97, %r208, %r207;
	setp.le.s32 	%p43, %r213, %r97;
	@%p43 bra 	$L__BB2_78;
	st.shared.u32 	[%r10], %r97;
	mov.u32 	%r213, %r97;
$L__BB2_78:
	add.s32 	%r249, %r249, 128;
	add.s32 	%r248, %r248, 4;
	add.s32 	%r247, %r247, 1;
	setp.ne.s32 	%p44, %r247, 0;
	@%p44 bra 	$L__BB2_76;
$L__BB2_79:
	st.global.u32 	[%rd2], %r213;
	bar.sync 	0;
$L__BB2_80:
	ret;

}


// ===== COMPILED SASS (sm_100) =====

	.target	sm_100

	.elftype	@"ET_EXEC"


//--------------------- .note.nv.tkinfo           --------------------------
	.section	.note.nv.tkinfo,"",@"SHT_NOTE"
	.sectionflags	@"SHF_NOTE_NV_TKINFO"
	.tkinfo
        /*0018*/ 	.word	0x00000002
        /*0030*/ 	.string	""
        /*0030*/ 	.string	"ptxas"
        /*0030*/ 	.string	"Cuda compilation tools, release 13.0, V13.0.88"
        /*0030*/ 	.string	"Build cuda_13.0.r13.0/compiler.36424714_0"
        /*0030*/ 	.string	"-arch sm_100 -m 64 "



//--------------------- .note.nv.cuinfo           --------------------------
	.section	.note.nv.cuinfo,"",@"SHT_NOTE"
	.sectionflags	@"SHF_NOTE_NV_CUINFO"
        /*0018*/ 	.short	0x0002
        /*001a*/ 	.short	0x0064
        /*001c*/ 	.short	0x0082
	.zero		2


//--------------------- .nv.info                  --------------------------
	.section	.nv.info,"",@"SHT_CUDA_INFO"
	.align	4


	//----- nvinfo : EIATTR_REGCOUNT
	.align		4
        /*0000*/ 	.byte	0x04, 0x2f
        /*0002*/ 	.short	(.L_1 - .L_0)
	.align		4
.L_0:
        /*0004*/ 	.word	index@(_Z10BFW_phase1Piiii)
        /*0008*/ 	.word	0x00000014


	//----- nvinfo : EIATTR_FRAME_SIZE
	.align		4
.L_1:
        /*000c*/ 	.byte	0x04, 0x11
        /*000e*/ 	.short	(.L_3 - .L_2)
	.align		4
.L_2:
        /*0010*/ 	.word	index@(_Z10BFW_phase1Piiii)
        /*0014*/ 	.word	0x00000000


	//----- nvinfo : EIATTR_REGCOUNT
	.align		4
.L_3:
        /*0018*/ 	.byte	0x04, 0x2f
        /*001a*/ 	.short	(.L_5 - .L_4)
	.align		4
.L_4:
        /*001c*/ 	.word	index@(_Z10BFW_phase2Piiii)
        /*0020*/ 	.word	0x00000014


	//----- nvinfo : EIATTR_FRAME_SIZE
	.align		4
.L_5:
        /*0024*/ 	.byte	0x04, 0x11
        /*0026*/ 	.short	(.L_7 - .L_6)
	.align		4
.L_6:
        /*0028*/ 	.word	index@(_Z10BFW_phase2Piiii)
        /*002c*/ 	.word	0x00000000


	//----- nvinfo : EIATTR_REGCOUNT
	.align		4
.L_7:
        /*0030*/ 	.byte	0x04, 0x2f
        /*0032*/ 	.short	(.L_9 - .L_8)
	.align		4
.L_8:
        /*0034*/ 	.word	index@(_Z10BFW_phase3Piiii)
        /*0038*/ 	.word	0x00000016


	//----- nvinfo : EIATTR_FRAME_SIZE
	.align		4
.L_9:
        /*003c*/ 	.byte	0x04, 0x11
        /*003e*/ 	.short	(.L_11 - .L_10)
	.align		4
.L_10:
        /*0040*/ 	.word	index@(_Z10BFW_phase3Piiii)
        /*0044*/ 	.word	0x00000000


	//----- nvinfo : EIATTR_MIN_STACK_SIZE
	.align		4
.L_11:
        /*0048*/ 	.byte	0x04, 0x12
        /*004a*/ 	.short	(.L_13 - .L_12)
	.align		4
.L_12:
        /*004c*/ 	.word	index@(_Z10BFW_phase3Piiii)
        /*0050*/ 	.word	0x00000000


	//----- nvinfo : EIATTR_MIN_STACK_SIZE
	.align		4
.L_13:
        /*0054*/ 	.byte	0x04, 0x12
        /*0056*/ 	.short	(.L_15 - .L_14)
	.align		4
.L_14:
        /*0058*/ 	.word	index@(_Z10BFW_phase2Piiii)
        /*005c*/ 	.word	0x00000000


	//----- nvinfo : EIATTR_MIN_STACK_SIZE
	.align		4
.L_15:
        /*0060*/ 	.byte	0x04, 0x12
        /*0062*/ 	.short	(.L_17 - .L_16)
	.align		4
.L_16:
        /*0064*/ 	.word	index@(_Z10BFW_phase1Piiii)
        /*0068*/ 	.word	0x00000000
.L_17:


//--------------------- .nv.compat                --------------------------
	.section	.nv.compat,"",@"SHT_CUDA_COMPAT_INFO"
	.align	4
        /*0000*/ 	.byte	0x02, 0x09, 0x00, 0x00, 0x02, 0x02, 0x01, 0x00, 0x02, 0x05, 0x05, 0x00, 0x03, 0x07, 0x01, 0x01
        /*0010*/ 	.byte	0x02, 0x03, 0x00, 0x00, 0x02, 0x06, 0x01, 0x00, 0x04, 0x0b, 0x08, 0x00, 0x09, 0x00, 0x00, 0x00
        /*0020*/ 	.byte	0x00, 0x00, 0x00, 0x00


//--------------------- .nv.info._Z10BFW_phase3Piiii --------------------------
	.section	.nv.info._Z10BFW_phase3Piiii,"",@"SHT_CUDA_INFO"
	.sectionflags	@""
	.align	4


	//----- nvinfo : EIATTR_CUDA_API_VERSION
	.align		4
        /*0000*/ 	.byte	0x04, 0x37
        /*0002*/ 	.short	(.L_19 - .L_18)
.L_18:
        /*0004*/ 	.word	0x00000082


	//----- nvinfo : EIATTR_KPARAM_INFO
	.align		4
.L_19:
        /*0008*/ 	.byte	0x04, 0x17
        /*000a*/ 	.short	(.L_21 - .L_20)
.L_20:
        /*000c*/ 	.word	0x00000000
        /*0010*/ 	.short	0x0003
        /*0012*/ 	.short	0x0010
        /*0014*/ 	.byte	0x00, 0xf0, 0x11, 0x00


	//----- nvinfo : EIATTR_KPARAM_INFO
	.align		4
.L_21:
        /*0018*/ 	.byte	0x04, 0x17
        /*001a*/ 	.short	(.L_23 - .L_22)
.L_22:
        /*001c*/ 	.word	0x00000000
        /*0020*/ 	.short	0x0002
        /*0022*/ 	.short	0x000c
        /*0024*/ 	.byte	0x00, 0xf0, 0x11, 0x00


	//----- nvinfo : EIATTR_KPARAM_INFO
	.align		4
.L_23:
        /*0028*/ 	.byte	0x04, 0x17
        /*002a*/ 	.short	(.L_25 - .L_24)
.L_24:
        /*002c*/ 	.word	0x00000000
        /*0030*/ 	.short	0x0001
        /*0032*/ 	.short	0x0008
        /*0034*/ 	.byte	0x00, 0xf0, 0x11, 0x00


	//----- nvinfo : EIATTR_KPARAM_INFO
	.align		4
.L_25:
        /*0038*/ 	.byte	0x04, 0x17
        /*003a*/ 	.short	(.L_27 - .L_26)
.L_26:
        /*003c*/ 	.word	0x00000000
        /*0040*/ 	.short	0x0000
        /*0042*/ 	.short	0x0000
        /*0044*/ 	.byte	0x00, 0xf5, 0x21, 0x00


	//----- nvinfo : EIATTR_SPARSE_MMA_MASK
	.align		4
.L_27:
        /*0048*/ 	.byte	0x03, 0x50
        /*004a*/ 	.short	0x0000


	//----- nvinfo : EIATTR_MAXREG_COUNT
	.align		4
        /*004c*/ 	.byte	0x03, 0x1b
        /*004e*/ 	.short	0x00ff


	//----- nvinfo : EIATTR_NUM_BARRIERS
	.align		4
        /*0050*/ 	.byte	0x02, 0x4c
        /*0052*/ 	.byte	0x01
	.zero		1


	//----- nvinfo : EIATTR_MERCURY_ISA_VERSION
	.align		4
        /*0054*/ 	.byte	0x03, 0x5f
        /*0056*/ 	.short	0x0101


	//----- nvinfo : EIATTR_VRC_CTA_INIT_COUNT
	.align		4
        /*0058*/ 	.byte	0x02, 0x4a
	.zero		1
	.zero		1


	//----- nvinfo : EIATTR_EXIT_INSTR_OFFSETS
	.align		4
        /*005c*/ 	.byte	0x04, 0x1c
        /*005e*/ 	.short	(.L_29 - .L_28)


	//   ....[0]....
.L_28:
        /*0060*/ 	.word	0x00000060


	//   ....[1]....
        /*0064*/ 	.word	0x000000f0


	//   ....[2]....
        /*0068*/ 	.word	0x000011d0


	//----- nvinfo : EIATTR_CBANK_PARAM_SIZE
	.align		4
.L_29:
        /*006c*/ 	.byte	0x03, 0x19
        /*006e*/ 	.short	0x0014


	//----- nvinfo : EIATTR_PARAM_CBANK
	.align		4
        /*0070*/ 	.byte	0x04, 0x0a
        /*0072*/ 	.short	(.L_31 - .L_30)
	.align		4
.L_30:
        /*0074*/ 	.word	index@(.nv.constant0._Z10BFW_phase3Piiii)
        /*0078*/ 	.short	0x0380
        /*007a*/ 	.short	0x0014


	//----- nvinfo : EIATTR_SW_WAR
	.align		4
.L_31:
        /*007c*/ 	.byte	0x04, 0x36
        /*007e*/ 	.short	(.L_33 - .L_32)
.L_32:
        /*0080*/ 	.word	0x00000008
.L_33:


//--------------------- .nv.info._Z10BFW_phase2Piiii --------------------------
	.section	.nv.info._Z10BFW_phase2Piiii,"",@"SHT_CUDA_INFO"
	.sectionflags	@""
	.align	4


	//----- nvinfo : EIATTR_CUDA_API_VERSION
	.align		4
        /*0000*/ 	.byte	0x04, 0x37
        /*0002*/ 	.short	(.L_35 - .L_34)
.L_34:
        /*0004*/ 	.word	0x00000082


	//----- nvinfo : EIATTR_KPARAM_INFO
	.align		4
.L_35:
        /*0008*/ 	.byte	0x04, 0x17
        /*000a*/ 	.short	(.L_37 - .L_36)
.L_36:
        /*000c*/ 	.word	0x00000000
        /*0010*/ 	.short	0x0003
        /*0012*/ 	.short	0x0010
        /*0014*/ 	.byte	0x00, 0xf0, 0x11, 0x00


	//----- nvinfo : EIATTR_KPARAM_INFO
	.align		4
.L_37:
        /*0018*/ 	.byte	0x04, 0x17
        /*001a*/ 	.short	(.L_39 - .L_38)
.L_38:
        /*001c*/ 	.word	0x00000000
        /*0020*/ 	.short	0x0002
        /*0022*/ 	.short	0x000c
        /*0024*/ 	.byte	0x00, 0xf0, 0x11, 0x00


	//----- nvinfo : EIATTR_KPARAM_INFO
	.align		4
.L_39:
        /*0028*/ 	.byte	0x04, 0x17
        /*002a*/ 	.short	(.L_41 - .L_40)
.L_40:
        /*002c*/ 	.word	0x00000000
        /*0030*/ 	.short	0x0001
        /*0032*/ 	.short	0x0008
        /*0034*/ 	.byte	0x00, 0xf0, 0x11, 0x00


	//----- nvinfo : EIATTR_KPARAM_INFO
	.align		4
.L_41:
        /*0038*/ 	.byte	0x04, 0x17
        /*003a*/ 	.short	(.L_43 - .L_42)
.L_42:
        /*003c*/ 	.word	0x00000000
        /*0040*/ 	.short	0x0000
        /*0042*/ 	.short	0x0000
        /*0044*/ 	.byte	0x00, 0xf5, 0x21, 0x00


	//----- nvinfo : EIATTR_SPARSE_MMA_MASK
	.align		4
.L_43:
        /*0048*/ 	.byte	0x03, 0x50
        /*004a*/ 	.short	0x0000


	//----- nvinfo : EIATTR_MAXREG_COUNT
	.align		4
        /*004c*/ 	.byte	0x03, 0x1b
        /*004e*/ 	.short	0x00ff


	//----- nvinfo : EIATTR_NUM_BARRIERS
	.align		4
        /*0050*/ 	.byte	0x02, 0x4c
        /*0052*/ 	.byte	0x01
	.zero		1


	//----- nvinfo : EIATTR_MERCURY_ISA_VERSION
	.align		4
        /*0054*/ 	.byte	0x03, 0x5f
        /*0056*/ 	.short	0x0101


	//----- nvinfo : EIATTR_INT_WARP_WIDE_INSTR_OFFSETS
	.align		4
        /*0058*/ 	.byte	0x04, 0x31
        /*005a*/ 	.short	(.L_45 - .L_44)


	//   ....[0]....
.L_44:
        /*005c*/ 	.word	0x00000210


	//----- nvinfo : EIATTR_VRC_CTA_INIT_COUNT
	.align		4
.L_45:
        /*0060*/ 	.byte	0x02, 0x4a
	.zero		1
	.zero		1


	//----- nvinfo : EIATTR_EXIT_INSTR_OFFSETS
	.align		4
        /*0064*/ 	.byte	0x04, 0x1c
        /*0066*/ 	.short	(.L_47 - .L_46)


	//   ....[0]....
.L_46:
        /*0068*/ 	.word	0x00000040


	//   ....[1]....
        /*006c*/ 	.word	0x00000150


	//   ....[2]....
        /*0070*/ 	.word	0x00002ae0


	//----- nvinfo : EIATTR_CRS_STACK_SIZE
	.align		4
.L_47:
        /*0074*/ 	.byte	0x04, 0x1e
        /*0076*/ 	.short	(.L_49 - .L_48)
.L_48:
        /*0078*/ 	.word	0x00000000


	//----- nvinfo : EIATTR_CBANK_PARAM_SIZE
	.align		4
.L_49:
        /*007c*/ 	.byte	0x03, 0x19
        /*007e*/ 	.short	0x0014


	//----- nvinfo : EIATTR_PARAM_CBANK
	.align		4
        /*0080*/ 	.byte	0x04, 0x0a
        /*0082*/ 	.short	(.L_51 - .L_50)
	.align		4
.L_50:
        /*0084*/ 	.word	index@(.nv.constant0._Z10BFW_phase2Piiii)
        /*0088*/ 	.short	0x0380
        /*008a*/ 	.short	0x0014


	//----- nvinfo : EIATTR_SW_WAR
	.align		4
.L_51:
        /*008c*/ 	.byte	0x04, 0x36
        /*008e*/ 	.short	(.L_53 - .L_52)
.L_52:
        /*0090*/ 	.word	0x00000008
.L_53:


//--------------------- .nv.info._Z10BFW_phase1Piiii --------------------------
	.section	.nv.info._Z10BFW_phase1Piiii,"",@"SHT_CUDA_INFO"
	.sectionflags	@""
	.align	4


	//----- nvinfo : EIATTR_CUDA_API_VERSION
	.align		4
        /*0000*/ 	.byte	0x04, 0x37
        /*0002*/ 	.short	(.L_55 - .L_54)
.L_54:
        /*0004*/ 	.word	0x00000082


	//----- nvinfo : EIATTR_KPARAM_INFO
	.align		4
.L_55:
        /*0008*/ 	.byte	0x04, 0x17
        /*000a*/ 	.short	(.L_57 - .L_56)
.L_56:
        /*000c*/ 	.word	0x00000000
        /*0010*/ 	.short	0x0003
        /*0012*/ 	.short	0x0010
        /*0014*/ 	.byte	0x00, 0xf0, 0x11, 0x00


	//----- nvinfo : EIATTR_KPARAM_INFO
	.align		4
.L_57:
        /*0018*/ 	.byte	0x04, 0x17
        /*001a*/ 	.short	(.L_59 - .L_58)
.L_58:
        /*001c*/ 	.word	0x00000000
        /*0020*/ 	.short	0x0002
        /*0022*/ 	.short	0x000c
        /*0024*/ 	.byte	0x00, 0xf0, 0x11, 0x00


	//----- nvinfo : EIATTR_KPARAM_INFO
	.align		4
.L_59:
        /*0028*/ 	.byte	0x04, 0x17
        /*002a*/ 	.short	(.L_61 - .L_60)
.L_60:
        /*002c*/ 	.word	0x00000000
        /*0030*/ 	.short	0x0001
        /*0032*/ 	.short	0x0008
        /*0034*/ 	.byte	0x00, 0xf0, 0x11, 0x00


	//----- nvinfo : EIATTR_KPARAM_INFO
	.align		4
.L_61:
        /*0038*/ 	.byte	0x04, 0x17
        /*003a*/ 	.short	(.L_63 - .L_62)
.L_62:
        /*003c*/ 	.word	0x00000000
        /*0040*/ 	.short	0x0000
        /*0042*/ 	.short	0x0000
        /*0044*/ 	.byte	0x00, 0xf5, 0x21, 0x00


	//----- nvinfo : EIATTR_SPARSE_MMA_MASK
	.align		4
.L_63:
        /*0048*/ 	.byte	0x03, 0x50
        /*004a*/ 	.short	0x0000


	//----- nvinfo : EIATTR_MAXREG_COUNT
	.align		4
        /*004c*/ 	.byte	0x03, 0x1b
        /*004e*/ 	.short	0x00ff


	//----- nvinfo : EIATTR_NUM_BARRIERS
	.align		4
        /*0050*/ 	.byte	0x02, 0x4c
        /*0052*/ 	.byte	0x01
	.zero		1


	//----- nvinfo : EIATTR_MERCURY_ISA_VERSION
	.align		4
        /*0054*/ 	.byte	0x03, 0x5f
        /*0056*/ 	.short	0x0101


	//----- nvinfo : EIATTR_VRC_CTA_INIT_COUNT
	.align		4
        /*0058*/ 	.byte	0x02, 0x4a
	.zero		1
	.zero		1


	//----- nvinfo : EIATTR_EXIT_INSTR_OFFSETS
	.align		4
        /*005c*/ 	.byte	0x04, 0x1c
        /*005e*/ 	.short	(.L_65 - .L_64)


	//   ....[0]....
.L_64:
        /*0060*/ 	.word	0x00000090


	//   ....[1]....
        /*0064*/ 	.word	0x000011e0


	//----- nvinfo : EIATTR_CBANK_PARAM_SIZE
	.align		4
.L_65:
        /*0068*/ 	.byte	0x03, 0x19
        /*006a*/ 	.short	0x0014


	//----- nvinfo : EIATTR_PARAM_CBANK
	.align		4
        /*006c*/ 	.byte	0x04, 0x0a
        /*006e*/ 	.short	(.L_67 - .L_66)
	.align		4
.L_66:
        /*0070*/ 	.word	index@(.nv.constant0._Z10BFW_phase1Piiii)
        /*0074*/ 	.short	0x0380
        /*0076*/ 	.short	0x0014


	//----- nvinfo : EIATTR_SW_WAR
	.align		4
.L_67:
        /*0078*/ 	.byte	0x04, 0x36
        /*007a*/ 	.short	(.L_69 - .L_68)
.L_68:
        /*007c*/ 	.word	0x00000008
.L_69:


//--------------------- .nv.callgraph             --------------------------
	.section	.nv.callgraph,"",@"SHT_CUDA_CALLGRAPH"
	.align	4
	.sectionentsize	8
	.align		4
        /*0000*/ 	.word	0x00000000
	.align		4
        /*0004*/ 	.word	0xffffffff
	.align		4
        /*0008*/ 	.word	0x00000000
	.align		4
        /*000c*/ 	.word	0xfffffffe
	.align		4
        /*0010*/ 	.word	0x00000000
	.align		4
        /*0014*/ 	.word	0xfffffffd
	.align		4
        /*0018*/ 	.word	0x00000000
	.align		4
        /*001c*/ 	.word	0xfffffffc


//--------------------- .text._Z10BFW_phase3Piiii --------------------------
	.section	.text._Z10BFW_phase3Piiii,"ax",@progbits
	.align	128
        .global         _Z10BFW_phase3Piiii
        .type           _Z10BFW_phase3Piiii,@function
        .size           _Z10BFW_phase3Piiii,(.L_x_114 - _Z10BFW_phase3Piiii)
        .other          _Z10BFW_phase3Piiii,@"STO_CUDA_ENTRY STV_DEFAULT"
_Z10BFW_phase3Piiii:
.text._Z10BFW_phase3Piiii:
[----:B------:R-:W-:Y:S08]  /*0000*/  LDC R1, c[0x0][0x37c] ;  /* 0x0000df00ff017b82 */ /* 0x000ff00000000800 */
[----:B------:R-:W0:Y:S08]  /*0010*/  S2UR UR5, SR_CTAID.Y ;  /* 0x00000000000579c3 */ /* 0x000e300000002600 */
[----:B------:R-:W0:Y:S08]  /*0020*/  LDC R5, c[0x0][0x38c] ;  /* 0x0000e300ff057b82 */ /* 0x000e300000000800 */
[----:B------:R-:W1:Y:S01]  /*0030*/  S2UR UR4, SR_CTAID.X ;  /* 0x00000000000479c3 */ /* 0x000e620000002500 */
[----:B0-----:R-:W-:-:S04]  /*0040*/  ISETP.NE.AND P0, PT, R5, UR5, PT ;  /* 0x0000000505007c0c */ /* 0x001fc8000bf05270 */
[----:B-1----:R-:W-:-:S13]  /*0050*/  ISETP.EQ.OR P0, PT, R5, UR4, !P0 ;  /* 0x0000000405007c0c */ /* 0x002fda000c702670 */
[----:B------:R-:W-:Y:S05]  /*0060*/  @P0 EXIT ;  /* 0x000000000000094d */ /* 0x000fea0003800000 */
[----:B------:R-:W0:Y:S01]  /*0070*/  S2R R15, SR_TID.X ;  /* 0x00000000000f7919 */ /* 0x000e220000002100 */
[----:B------:R-:W0:Y:S01]  /*0080*/  LDC R0, c[0x0][0x390] ;  /* 0x0000e400ff007b82 */ /* 0x000e220000000800 */
[----:B------:R-:W1:Y:S01]  /*0090*/  LDCU UR6, c[0x0][0x388] ;  /* 0x00007100ff0677ac */ /* 0x000e620008000800 */
[----:B------:R-:W2:Y:S01]  /*00a0*/  S2R R19, SR_TID.Y ;  /* 0x0000000000137919 */ /* 0x000ea20000002200 */
[C---:B0-----:R-:W-:Y:S02]  /*00b0*/  IMAD R2, R0.reuse, UR4, R15 ;  /* 0x0000000400027c24 */ /* 0x041fe4000f8e020f */
[----:B--2---:R-:W-:-:S05]  /*00c0*/  IMAD R3, R0, UR5, R19 ;  /* 0x0000000500037c24 */ /* 0x004fca000f8e0213 */
[----:B------:R-:W-:-:S04]  /*00d0*/  VIMNMX R4, PT, PT, R2, R3, !PT ;  /* 0x0000000302047248 */ /* 0x000fc80007fe0100 */
[----:B-1----:R-:W-:-:S13]  /*00e0*/  ISETP.GE.AND P0, PT, R4, UR6, PT ;  /* 0x0000000604007c0c */ /* 0x002fda000bf06270 */
[----:B------:R-:W-:Y:S05]  /*00f0*/  @P0 EXIT ;  /* 0x000000000000094d */ /* 0x000fea0003800000 */
[----:B------:R-:W0:Y:S01]  /*0100*/  LDC.64 R8, c[0x0][0x380] ;  /* 0x0000e000ff087b82 */ /* 0x000e220000000a00 */
[CC--:B------:R-:W-:Y:S01]  /*0110*/  IMAD R4, R5.reuse, R0.reuse, R15 ;  /* 0x0000000005047224 */ /* 0x0c0fe200078e020f */
[----:B------:R-:W1:Y:S01]  /*0120*/  LDCU.64 UR8, c[0x0][0x358] ;  /* 0x00006b00ff0877ac */ /* 0x000e620008000a00 */
[----:B------:R-:W-:Y:S02]  /*0130*/  IMAD R5, R5, R0, R19 ;  /* 0x0000000005057224 */ /* 0x000fe400078e0213 */
[----:B------:R-:W-:Y:S01]  /*0140*/  IMAD R7, R2, UR6, R3 ;  /* 0x0000000602077c24 */ /* 0x000fe2000f8e0203 */
[----:B------:R-:W-:Y:S02]  /*0150*/  ISETP.GE.AND P0, PT, R4, UR6, PT ;  /* 0x0000000604007c0c */ /* 0x000fe4000bf06270 */
[----:B------:R-:W-:-:S11]  /*0160*/  ISETP.GE.AND P1, PT, R5, UR6, PT ;  /* 0x0000000605007c0c */ /* 0x000fd6000bf26270 */
[----:B------:R-:W-:Y:S02]  /*0170*/  @!P0 IMAD R11, R4, UR6, R3 ;  /* 0x00000006040b8c24 */ /* 0x000fe4000f8e0203 */
[----:B------:R-:W-:Y:S02]  /*0180*/  @!P1 IMAD R5, R2, UR6, R5 ;  /* 0x0000000602059c24 */ /* 0x000fe4000f8e0205 */
[----:B0-----:R-:W-:-:S04]  /*0190*/  IMAD.WIDE R2, R7, 0x4, R8 ;  /* 0x0000000407027825 */ /* 0x001fc800078e0208 */
[--C-:B------:R-:W-:Y:S02]  /*01a0*/  @!P0 IMAD.WIDE R6, R11, 0x4, R8.reuse ;  /* 0x000000040b068825 */ /* 0x100fe400078e0208 */
[----:B-1----:R-:W2:Y:S02]  /*01b0*/  LDG.E R11, desc[UR8][R2.64] ;  /* 0x00000008020b7981 */ /* 0x002ea4000c1e1900 */
[----:B------:R-:W-:Y:S02]  /*01c0*/  @!P1 IMAD.WIDE R8, R5, 0x4, R8 ;  /* 0x0000000405089825 */ /* 0x000fe400078e0208 */
[----:B------:R0:W3:Y:S04]  /*01d0*/  @!P0 LDG.E R13, desc[UR8][R6.64] ;  /* 0x00000008060d8981 */ /* 0x0000e8000c1e1900 */
[----:B------:R-:W4:Y:S01]  /*01e0*/  @!P1 LDG.E R8, desc[UR8][R8.64] ;  /* 0x0000000808089981 */ /* 0x000f22000c1e1900 */
[----:B------:R-:W1:Y:S01]  /*01f0*/  S2R R17, SR_CgaCtaId ;  /* 0x0000000000117919 */ /* 0x000e620000008800 */
[----:B------:R-:W-:Y:S01]  /*0200*/  MOV R10, 0x400 ;  /* 0x00000400000a7802 */ /* 0x000fe20000000f00 */
[----:B------:R-:W-:-:S04]  /*0210*/  IMAD.SHL.U32 R4, R15, 0x80, RZ ;  /* 0x000000800f047824 */ /* 0x000fc800078e00ff */
[C---:B------:R-:W-:Y:S02]  /*0220*/  @!P0 VIADD R14, R10.reuse, 0x1000 ;  /* 0x000010000a0e8836 */ /* 0x040fe40000000000 */
[----:B------:R-:W-:Y:S02]  /*0230*/  @!P1 VIADD R15, R10, 0x2000 ;  /* 0x000020000a0f9836 */ /* 0x000fe40000000000 */
[----:B------:R-:W-:Y:S01]  /*0240*/  IMAD.SHL.U32 R5, R19, 0x4, RZ ;  /* 0x0000000413057824 */ /* 0x000fe200078e00ff */
[C---:B-1----:R-:W-:Y:S02]  /*0250*/  LEA R12, R17.reuse, R10, 0x18 ;  /* 0x0000000a110c7211 */ /* 0x042fe400078ec0ff */
[C---:B------:R-:W-:Y:S02]  /*0260*/  @!P0 LEA R14, R17.reuse, R14, 0x18 ;  /* 0x0000000e110e8211 */ /* 0x040fe400078ec0ff */
[----:B------:R-:W-:Y:S02]  /*0270*/  @!P1 LEA R15, R17, R15, 0x18 ;  /* 0x0000000f110f9211 */ /* 0x000fe400078ec0ff */
[----:B0-----:R-:W-:-:S02]  /*0280*/  IADD3 R6, PT, PT, R5, R12, R4 ;  /* 0x0000000c05067210 */ /* 0x001fc40007ffe004 */
[C-C-:B------:R-:W-:Y:S02]  /*0290*/  @!P0 IADD3 R14, PT, PT, R5.reuse, R14, R4.reuse ;  /* 0x0000000e050e8210 */ /* 0x140fe40007ffe004 */
[----:B------:R-:W-:Y:S01]  /*02a0*/  @!P1 IADD3 R15, PT, PT, R5, R15, R4 ;  /* 0x0000000f050f9210 */ /* 0x000fe20007ffe004 */
[----:B--2---:R0:W-:Y:S04]  /*02b0*/  STS [R6], R11 ;  /* 0x0000000b06007388 */ /* 0x0041e80000000800 */
[----:B---3--:R0:W-:Y:S04]  /*02c0*/  @!P0 STS [R14], R13 ;  /* 0x0000000d0e008388 */ /* 0x0081e80000000800 */
[----:B----4-:R0:W-:Y:S01]  /*02d0*/  @!P1 STS [R15], R8 ;  /* 0x000000080f009388 */ /* 0x0101e20000000800 */
[----:B------:R-:W-:Y:S01]  /*02e0*/  BAR.SYNC.DEFER_BLOCKING 0x0 ;  /* 0x0000000000007b1d */ /* 0x000fe20000010000 */
[----:B------:R-:W-:-:S05]  /*02f0*/  ISETP.GE.AND P0, PT, R0, 0x1, PT ;  /* 0x000000010000780c */ /* 0x000fca0003f06270 */
[----:B------:R0:W1:Y:S08]  /*0300*/  LDS R7, [R6] ;  /* 0x0000000006077984 */ /* 0x0000700000000800 */
[----:B0-----:R-:W-:Y:S05]  /*0310*/  @!P0 BRA `(.L_x_0) ;  /* 0x0000000c00a48947 */ /* 0x001fea0003800000 */
[C---:B------:R-:W-:Y:S01]  /*0320*/  ISETP.GE.U32.AND P1, PT, R0.reuse, 0x20, PT ;  /* 0x000000200000780c */ /* 0x040fe20003f26070 */
[----:B------:R-:W-:Y:S01]  /*0330*/  HFMA2 R9, -RZ, RZ, 0, 0 ;  /* 0x00000000ff097431 */ /* 0x000fe200000001ff */
[----:B------:R-:W-:-:S04]  /*0340*/  LOP3.LUT R8, R0, 0x1f, RZ, 0xc0, !PT ;  /* 0x0000001f00087812 */ /* 0x000fc800078ec0ff */
[----:B------:R-:W-:-:S07]  /*0350*/  ISETP.NE.AND P0, PT, R8, RZ, PT ;  /* 0x000000ff0800720c */ /* 0x000fce0003f05270 */
[----:B------:R-:W-:Y:S06]  /*0360*/  @!P1 BRA `(.L_x_1) ;  /* 0x0000000c00349947 */ /* 0x000fec0003800000 */
[----:B------:R-:W-:Y:S01]  /*0370*/  VIADD R12, R10, 0x2000 ;  /* 0x000020000a0c7836 */ /* 0x000fe20000000000 */
[----:B------:R-:W-:Y:S01]  /*0380*/  LOP3.LUT R9, R0, 0x7fffffe0, RZ, 0xc0, !PT ;  /* 0x7fffffe000097812 */ /* 0x000fe200078ec0ff */
[----:B------:R-:W-:-:S03]  /*0390*/  VIADD R10, R10, 0x1000 ;  /* 0x000010000a0a7836 */ /* 0x000fc60000000000 */
[C---:B------:R-:W-:Y:S01]  /*03a0*/  LEA R11, R17.reuse, R12, 0x18 ;  /* 0x0000000c110b7211 */ /* 0x040fe200078ec0ff */
[----:B------:R-:W-:Y:S01]  /*03b0*/  IMAD.MOV R0, RZ, RZ, -R9 ;  /* 0x000000ffff007224 */ /* 0x000fe200078e0a09 */
[----:B------:R-:W-:Y:S02]  /*03c0*/  LEA R10, R17, R10, 0x18 ;  /* 0x0000000a110a7211 */ /* 0x000fe400078ec0ff */
[----:B------:R-:W-:Y:S02]  /*03d0*/  IADD3 R11, PT, PT, R4, 0x40, R11 ;  /* 0x00000040040b7810 */ /* 0x000fe40007ffe00b */
[----:B------:R-:W-:-:S07]  /*03e0*/  IADD3 R10, PT, PT, R5, 0x800, R10 ;  /* 0x00000800050a7810 */ /* 0x000fce0007ffe00a */
.L_x_2:
[----:B0-----:R-:W-:Y:S01]  /*03f0*/  LDS R12, [R11+-0x40] ;  /* 0xffffc0000b0c7984 */ /* 0x001fe20000000800 */
[----:B------:R-:W-:-:S03]  /*0400*/  VIADD R0, R0, 0x20 ;  /* 0x0000002000007836 */ /* 0x000fc60000000000 */
[----:B------:R-:W0:Y:S02]  /*0410*/  LDS R13, [R10+-0x800] ;  /* 0xfff800000a0d7984 */ /* 0x000e240000000800 */
[----:B------:R-:W-:Y:S01]  /*0420*/  ISETP.NE.AND P2, PT, R0, RZ, PT ;  /* 0x000000ff0000720c */ /* 0x000fe20003f45270 */
[----:B0-----:R-:W-:-:S05]  /*0430*/  IMAD.IADD R14, R12, 0x1, R13 ;  /* 0x000000010c0e7824 */ /* 0x001fca00078e020d */
[----:B-1----:R-:W-:-:S13]  /*0440*/  ISETP.GT.AND P1, PT, R7, R14, PT ;  /* 0x0000000e0700720c */ /* 0x002fda0003f24270 */
[----:B------:R-:W-:Y:S01]  /*0450*/  @P1 STS [R6], R14 ;  /* 0x0000000e06001388 */ /* 0x000fe20000000800 */
[----:B------:R-:W-:-:S03]  /*0460*/  @P1 MOV R7, R14 ;  /* 0x0000000e00071202 */ /* 0x000fc60000000f00 */
[----:B------:R-:W-:Y:S04]  /*0470*/  LDS R12, [R11+-0x3c] ;  /* 0xffffc4000b0c7984 */ /* 0x000fe80000000800 */
[----:B------:R-:W0:Y:S02]  /*0480*/  LDS R13, [R10+-0x780] ;  /* 0xfff880000a0d7984 */ /* 0x000e240000000800 */
[----:B0-----:R-:W-:-:S05]  /*0490*/  IMAD.IADD R15, R12, 0x1, R13 ;  /* 0x000000010c0f7824 */ /* 0x001fca00078e020d */
[----:B------:R-:W-:-:S13]  /*04a0*/  ISETP.GT.AND P1, PT, R7, R15, PT ;  /* 0x0000000f0700720c */ /* 0x000fda0003f24270 */
[----:B------:R-:W-:Y:S01]  /*04b0*/  @P1 STS [R6], R15 ;  /* 0x0000000f06001388 */ /* 0x000fe20000000800 */
[----:B------:R-:W-:-:S03]  /*04c0*/  @P1 IMAD.MOV.U32 R7, RZ, RZ, R15 ;  /* 0x000000ffff071224 */ /* 0x000fc600078e000f */
        /* <DEDUP_REMOVED lines=8> */
[----:B0-----:R-:W-:-:S04]  /*0550*/  IADD3 R14, PT, PT, R12, R13, RZ ;  /* 0x0000000d0c0e7210 */ /* 0x001fc80007ffe0ff */
        /* <DEDUP_REMOVED lines=75> */
[----:B------:R-:W-:Y:S04]  /*0a10*/  LDS R12, [R11] ;  /* 0x000000000b0c7984 */ /* 0x000fe80000000800 */
[----:B------:R-:W0:Y:S02]  /*0a20*/  LDS R13, [R10] ;  /* 0x000000000a0d7984 */ /* 0x000e240000000800 */
[----:B0-----:R-:W-:-:S05]  /*0a30*/  IMAD.IADD R15, R12, 0x1, R13 ;  /* 0x000000010c0f7824 */ /* 0x001fca00078e020d */
[----:B------:R-:W-:-:S13]  /*0a40*/  ISETP.GT.AND P1, PT, R7, R15, PT ;  /* 0x0000000f0700720c */ /* 0x000fda0003f24270 */
[----:B------:R-:W-:Y:S01]  /*0a50*/  @P1 STS [R6], R15 ;  /* 0x0000000f06001388 */ /* 0x000fe20000000800 */
[----:B------:R-:W-:-:S03]  /*0a60*/  @P1 IMAD.MOV.U32 R7, RZ, RZ, R15 ;  /* 0x000000ffff071224 */ /* 0x000fc600078e000f */
[----:B------:R-:W-:Y:S04]  /*0a70*/  LDS R12, [R11+0x4] ;  /* 0x000004000b0c7984 */ /* 0x000fe80000000800 */
[----:B------:R-:W0:Y:S02]  /*0a80*/  LDS R13, [R10+0x80] ;  /* 0x000080000a0d7984 */ /* 0x000e240000000800 */
[----:B0-----:R-:W-:-:S04]  /*0a90*/  IADD3 R16, PT, PT, R12, R13, RZ ;  /* 0x0000000d0c107210 */ /* 0x001fc80007ffe0ff */
[----:B------:R-:W-:-:S13]  /*0aa0*/  ISETP.GT.AND P1, PT, R7, R16, PT ;  /* 0x000000100700720c */ /* 0x000fda0003f24270 */
[----:B------:R-:W-:Y:S01]  /*0ab0*/  @P1 STS [R6], R16 ;  /* 0x0000001006001388 */ /* 0x000fe20000000800 */
[----:B------:R-:W-:-:S03]  /*0ac0*/  @P1 IMAD.MOV.U32 R7, RZ, RZ, R16 ;  /* 0x000000ffff071224 */ /* 0x000fc600078e0010 */
[----:B------:R-:W-:Y:S04]  /*0ad0*/  LDS R12, [R11+0x8] ;  /* 0x000008000b0c7984 */ /* 0x000fe80000000800 */
[----:B------:R-:W0:Y:S02]  /*0ae0*/  LDS R13, [R10+0x100] ;  /* 0x000100000a0d7984 */ /* 0x000e240000000800 */
        /* <DEDUP_REMOVED lines=76> */
[----:B------:R0:W-:Y:S04]  /*0fb0*/  LDS R12, [R11+0x3c] ;  /* 0x00003c000b0c7984 */ /* 0x0001e80000000800 */
[----:B------:R1:W2:Y:S01]  /*0fc0*/  LDS R13, [R10+0x780] ;  /* 0x000780000a0d7984 */ /* 0x0002a20000000800 */
[----:B0-----:R-:W-:Y:S01]  /*0fd0*/  VIADD R11, R11, 0x80 ;  /* 0x000000800b0b7836 */ /* 0x001fe20000000000 */
[----:B-1----:R-:W-:Y:S02]  /*0fe0*/  IADD3 R10, PT, PT, R10, 0x1000, RZ ;  /* 0x000010000a0a7810 */ /* 0x002fe40007ffe0ff */
[----:B--2---:R-:W-:-:S04]  /*0ff0*/  IADD3 R12, PT, PT, R12, R13, RZ ;  /* 0x0000000d0c0c7210 */ /* 0x004fc80007ffe0ff */
[----:B------:R-:W-:-:S13]  /*1000*/  ISETP.GT.AND P1, PT, R7, R12, PT ;  /* 0x0000000c0700720c */ /* 0x000fda0003f24270 */
[----:B------:R0:W-:Y:S01]  /*1010*/  @P1 STS [R6], R12 ;  /* 0x0000000c06001388 */ /* 0x0001e20000000800 */
[----:B------:R-:W-:Y:S01]  /*1020*/  @P1 IMAD.MOV.U32 R7, RZ, RZ, R12 ;  /* 0x000000ffff071224 */ /* 0x000fe200078e000c */
[----:B------:R-:W-:Y:S06]  /*1030*/  @P2 BRA `(.L_x_2) ;  /* 0xfffffff000ec2947 */ /* 0x000fec000383ffff */
.L_x_1:
[----:B------:R-:W-:Y:S05]  /*1040*/  @!P0 BRA `(.L_x_0) ;  /* 0x0000000000588947 */ /* 0x000fea0003800000 */
[----:B------:R-:W2:Y:S01]  /*1050*/  S2UR UR6, SR_CgaCtaId ;  /* 0x00000000000679c3 */ /* 0x000ea20000008800 */
[----:B------:R-:W-:Y:S01]  /*1060*/  UMOV UR4, 0x400 ;  /* 0x0000040000047882 */ /* 0x000fe20000000000 */
[C---:B------:R-:W-:Y:S01]  /*1070*/  IMAD R5, R9.reuse, 0x80, R5 ;  /* 0x0000008009057824 */ /* 0x040fe200078e0205 */
[----:B------:R-:W-:Y:S01]  /*1080*/  UIADD3 UR5, UPT, UPT, UR4, 0x1000, URZ ;  /* 0x0000100004057890 */ /* 0x000fe2000fffe0ff */
[----:B------:R-:W-:Y:S01]  /*1090*/  IMAD R4, R9, 0x4, R4 ;  /* 0x0000000409047824 */ /* 0x000fe200078e0204 */
[----:B------:R-:W-:Y:S01]  /*10a0*/  UIADD3 UR4, UPT, UPT, UR4, 0x2000, URZ ;  /* 0x0000200004047890 */ /* 0x000fe2000fffe0ff */
[----:B------:R-:W-:Y:S01]  /*10b0*/  IMAD.MOV R8, RZ, RZ, -R8 ;  /* 0x000000ffff087224 */ /* 0x000fe200078e0a08 */
[----:B--2---:R-:W-:Y:S02]  /*10c0*/  ULEA UR5, UR6, UR5, 0x18 ;  /* 0x0000000506057291 */ /* 0x004fe4000f8ec0ff */
[----:B------:R-:W-:-:S04]  /*10d0*/  ULEA UR4, UR6, UR4, 0x18 ;  /* 0x0000000406047291 */ /* 0x000fc8000f8ec0ff */
[----:B------:R-:W-:Y:S02]  /*10e0*/  IADD3 R5, PT, PT, R5, UR5, RZ ;  /* 0x0000000505057c10 */ /* 0x000fe4000fffe0ff */
[----:B------:R-:W-:-:S07]  /*10f0*/  VIADD R4, R4, UR4 ;  /* 0x0000000404047c36 */ /* 0x000fce0008000000 */
.L_x_3:
[----:B--2---:R2:W-:Y:S01]  /*1100*/  LDS R0, [R4] ;  /* 0x0000000004007984 */ /* 0x0045e20000000800 */
[----:B------:R-:W-:-:S03]  /*1110*/  VIADD R8, R8, 0x1 ;  /* 0x0000000108087836 */ /* 0x000fc60000000000 */
[----:B------:R3:W4:Y:S02]  /*1120*/  LDS R9, [R5] ;  /* 0x0000000005097984 */ /* 0x0007240000000800 */
[----:B------:R-:W-:Y:S01]  /*1130*/  ISETP.NE.AND P1, PT, R8, RZ, PT ;  /* 0x000000ff0800720c */ /* 0x000fe20003f25270 */
[----:B--2---:R-:W-:Y:S02]  /*1140*/  VIADD R4, R4, 0x4 ;  /* 0x0000000404047836 */ /* 0x004fe40000000000 */
[----:B---3--:R-:W-:Y:S02]  /*1150*/  VIADD R5, R5, 0x80 ;  /* 0x0000008005057836 */ /* 0x008fe40000000000 */
[----:B----4-:R-:W-:-:S05]  /*1160*/  IMAD.IADD R0, R0, 0x1, R9 ;  /* 0x0000000100007824 */ /* 0x010fca00078e0209 */
[----:B-1----:R-:W-:-:S13]  /*1170*/  ISETP.GT.AND P0, PT, R7, R0, PT ;  /* 0x000000000700720c */ /* 0x002fda0003f04270 */
[----:B------:R2:W-:Y:S01]  /*1180*/  @P0 STS [R6], R0 ;  /* 0x0000000006000388 */ /* 0x0005e20000000800 */
[----:B------:R-:W-:Y:S01]  /*1190*/  @P0 MOV R7, R0 ;  /* 0x0000000000070202 */ /* 0x000fe20000000f00 */
[----:B------:R-:W-:Y:S06]  /*11a0*/  @P1 BRA `(.L_x_3) ;  /* 0xfffffffc00d41947 */ /* 0x000fec000383ffff */
.L_x_0:
[----:B-1----:R-:W-:Y:S01]  /*11b0*/  STG.E desc[UR8][R2.64], R7 ;  /* 0x0000000702007986 */ /* 0x002fe2000c101908 */
[----:B------:R-:W-:Y:S06]  /*11c0*/  BAR.SYNC.DEFER_BLOCKING 0x0 ;  /* 0x0000000000007b1d */ /* 0x000fec0000010000 */
[----:B------:R-:W-:Y:S05]  /*11d0*/  EXIT ;  /* 0x000000000000794d */ /* 0x000fea0003800000 */
.L_x_4:
[----:B------:R-:W-:-:S00]  /*11e0*/  BRA `(.L_x_4) ;  /* 0xfffffffc00fc7947 */ /* 0x000fc0000383ffff */
[----:B------:R-:W-:-:S00]  /*11f0*/  NOP ;  /* 0x0000000000007918 */ /* 0x000fc00000000000 */
        /* <DEDUP_REMOVED lines=8> */
.L_x_114:


//--------------------- .text._Z10BFW_phase2Piiii --------------------------
	.section	.text._Z10BFW_phase2Piiii,"ax",@progbits
	.align	128
        .global         _Z10BFW_phase2Piiii
        .type           _Z10BFW_phase2Piiii,@function
        .size           _Z10BFW_phase2Piiii,(.L_x_115 - _Z10BFW_phase2Piiii)
        .other          _Z10BFW_phase2Piiii,@"STO_CUDA_ENTRY STV_DEFAULT"
_Z10BFW_phase2Piiii:
.text._Z10BFW_phase2Piiii:
[----:B------:R-:W-:Y:S08]  /*0000*/  LDC R1, c[0x0][0x37c] ;  /* 0x0000df00ff017b82 */ /* 0x000ff00000000800 */
[----:B------:R-:W0:Y:S08]  /*0010*/  S2UR UR4, SR_CTAID.X ;  /* 0x00000000000479c3 */ /* 0x000e300000002500 */
[----:B------:R-:W0:Y:S02]  /*0020*/  LDC R7, c[0x0][0x38c] ;  /* 0x0000e300ff077b82 */ /* 0x000e240000000800 */
[----:B0-----:R-:W-:-:S13]  /*0030*/  ISETP.NE.AND P0, PT, R7, UR4, PT ;  /* 0x0000000407007c0c */ /* 0x001fda000bf05270 */
[----:B------:R-:W-:Y:S05]  /*0040*/  @!P0 EXIT ;  /* 0x000000000000894d */ /* 0x000fea0003800000 */
[----:B------:R-:W0:Y:S01]  /*0050*/  S2UR UR8, SR_CTAID.Y ;  /* 0x00000000000879c3 */ /* 0x000e220000002600 */
[----:B------:R-:W1:Y:S01]  /*0060*/  S2R R8, SR_TID.X ;  /* 0x0000000000087919 */ /* 0x000e620000002100 */
[----:B------:R-:W2:Y:S01]  /*0070*/  LDCU UR5, c[0x0][0x388] ;  /* 0x00007100ff0577ac */ /* 0x000ea20008000800 */
[----:B------:R-:W3:Y:S05]  /*0080*/  S2R R0, SR_TID.Y ;  /* 0x0000000000007919 */ /* 0x000eea0000002200 */
[----:B------:R-:W1:Y:S01]  /*0090*/  LDC R11, c[0x0][0x390] ;  /* 0x0000e400ff0b7b82 */ /* 0x000e620000000800 */
[----:B0-----:R-:W-:-:S13]  /*00a0*/  ISETP.NE.AND P0, PT, RZ, UR8, PT ;  /* 0x00000008ff007c0c */ /* 0x001fda000bf05270 */
[-C--:B-1----:R-:W-:Y:S02]  /*00b0*/  @!P0 IMAD R5, R7, R11.reuse, R8 ;  /* 0x0000000b07058224 */ /* 0x082fe400078e0208 */
[--C-:B---3--:R-:W-:Y:S02]  /*00c0*/  @!P0 IMAD R3, R11, UR4, R0.reuse ;  /* 0x000000040b038c24 */ /* 0x108fe4000f8e0200 */
[----:B------:R-:W-:Y:S02]  /*00d0*/  @!P0 IMAD.MOV.U32 R2, RZ, RZ, R5 ;  /* 0x000000ffff028224 */ /* 0x000fe400078e0005 */
[-C--:B------:R-:W-:Y:S02]  /*00e0*/  @P0 IMAD R3, R7, R11.reuse, R0 ;  /* 0x0000000b07030224 */ /* 0x080fe400078e0200 */
[----:B------:R-:W-:Y:S02]  /*00f0*/  @P0 IMAD R2, R11, UR4, R8 ;  /* 0x000000040b020c24 */ /* 0x000fe4000f8e0208 */
[----:B------:R-:W-:-:S02]  /*0100*/  @!P0 IMAD R4, R7, R11, R0 ;  /* 0x0000000b07048224 */ /* 0x000fc400078e0200 */
[----:B------:R-:W-:Y:S01]  /*0110*/  @P0 IMAD R5, R7, R11, R8 ;  /* 0x0000000b07050224 */ /* 0x000fe200078e0208 */
[----:B------:R-:W-:Y:S01]  /*0120*/  VIMNMX R6, PT, PT, R3, R2, !PT ;  /* 0x0000000203067248 */ /* 0x000fe20007fe0100 */
[----:B------:R-:W-:-:S03]  /*0130*/  @P0 IMAD.MOV.U32 R4, RZ, RZ, R3 ;  /* 0x000000ffff040224 */ /* 0x000fc600078e0003 */
[----:B--2---:R-:W-:-:S13]  /*0140*/  ISETP.GE.AND P1, PT, R6, UR5, PT ;  /* 0x0000000506007c0c */ /* 0x004fda000bf26270 */
[----:B------:R-:W-:Y:S05]  /*0150*/  @P1 EXIT ;  /* 0x000000000000194d */ /* 0x000fea0003800000 */
[----:B------:R-:W0:Y:S01]  /*0160*/  LDC.64 R6, c[0x0][0x380] ;  /* 0x0000e000ff067b82 */ /* 0x000e220000000a00 */
[----:B------:R-:W-:Y:S01]  /*0170*/  VIMNMX R9, PT, PT, R5, R4, !PT ;  /* 0x0000000405097248 */ /* 0x000fe20007fe0100 */
[----:B------:R-:W1:Y:S01]  /*0180*/  LDCU.64 UR10, c[0x0][0x358] ;  /* 0x00006b00ff0a77ac */ /* 0x000e620008000a00 */
[----:B------:R-:W-:Y:S02]  /*0190*/  IMAD R3, R2, UR5, R3 ;  /* 0x0000000502037c24 */ /* 0x000fe4000f8e0203 */
[----:B------:R-:W-:-:S13]  /*01a0*/  ISETP.GE.AND P1, PT, R9, UR5, PT ;  /* 0x0000000509007c0c */ /* 0x000fda000bf26270 */
[----:B------:R-:W-:Y:S02]  /*01b0*/  @!P1 IMAD R5, R5, UR5, R4 ;  /* 0x0000000505059c24 */ /* 0x000fe4000f8e0204 */
[----:B0-----:R-:W-:-:S04]  /*01c0*/  IMAD.WIDE R2, R3, 0x4, R6 ;  /* 0x0000000403027825 */ /* 0x001fc800078e0206 */
[----:B------:R-:W-:Y:S01]  /*01d0*/  @!P1 IMAD.WIDE R6, R5, 0x4, R6 ;  /* 0x0000000405069825 */ /* 0x000fe200078e0206 */
[----:B-1----:R-:W2:Y:S05]  /*01e0*/  LDG.E R13, desc[UR10][R2.64] ;  /* 0x0000000a020d7981 */ /* 0x002eaa000c1e1900 */
[----:B------:R-:W3:Y:S01]  /*01f0*/  @!P1 LDG.E R6, desc[UR10][R6.64] ;  /* 0x0000000a06069981 */ /* 0x000ee2000c1e1900 */
[----:B------:R-:W0:Y:S01]  /*0200*/  S2UR UR6, SR_CgaCtaId ;  /* 0x00000000000679c3 */ /* 0x000e220000008800 */
[----:B------:R-:W-:Y:S01]  /*0210*/  VOTEU.ALL UP0, P1 ;  /* 0x0000000000ff7886 */ /* 0x000fe20000800000 */
[----:B------:R-:W-:Y:S01]  /*0220*/  UMOV UR4, 0x400 ;  /* 0x0000040000047882 */ /* 0x000fe20000000000 */
[----:B------:R-:W-:-:S02]  /*0230*/  IMAD.SHL.U32 R4, R8, 0x80, RZ ;  /* 0x0000008008047824 */ /* 0x000fc400078e00ff */
[----:B------:R-:W-:Y:S01]  /*0240*/  IMAD.SHL.U32 R8, R0, 0x4, RZ ;  /* 0x0000000400087824 */ /* 0x000fe200078e00ff */
[----:B------:R-:W-:-:S04]  /*0250*/  @!UP0 UIADD3 UR5, UPT, UPT, UR4, 0x1000, URZ ;  /* 0x0000100004058890 */ /* 0x000fc8000fffe0ff */
[----:B0-----:R-:W-:Y:S02]  /*0260*/  @!UP0 ULEA UR5, UR6, UR5, 0x18 ;  /* 0x0000000506058291 */ /* 0x001fe4000f8ec0ff */
[----:B------:R-:W-:-:S04]  /*0270*/  ULEA UR7, UR6, UR4, 0x18 ;  /* 0x0000000406077291 */ /* 0x000fc8000f8ec0ff */
[----:B------:R-:W-:Y:S02]  /*0280*/  @!P1 VIADD R9, R4, UR5 ;  /* 0x0000000504099c36 */ /* 0x000fe40008000000 */
[----:B------:R-:W-:Y:S02]  /*0290*/  IADD3 R5, PT, PT, R8, UR7, R4 ;  /* 0x0000000708057c10 */ /* 0x000fe4000fffe004 */
[----:B------:R-:W-:-:S03]  /*02a0*/  @!P1 IMAD R9, R0, 0x4, R9 ;  /* 0x0000000400099824 */ /* 0x000fc600078e0209 */
[----:B--2---:R0:W-:Y:S04]  /*02b0*/  STS [R5], R13 ;  /* 0x0000000d05007388 */ /* 0x0041e80000000800 */
[----:B---3--:R0:W-:Y:S01]  /*02c0*/  @!P1 STS [R9], R6 ;  /* 0x0000000609009388 */ /* 0x0081e20000000800 */
[----:B------:R-:W-:-:S13]  /*02d0*/  ISETP.GE.AND P1, PT, R11, 0x1, PT ;  /* 0x000000010b00780c */ /* 0x000fda0003f26270 */
[----:B0-----:R-:W-:Y:S05]  /*02e0*/  @!P1 BRA `(.L_x_5) ;  /* 0x0000002400f49947 */ /* 0x001fea0003800000 */
[C---:B------:R-:W-:Y:S01]  /*02f0*/  ISETP.GE.U32.AND P1, PT, R11.reuse, 0x20, PT ;  /* 0x000000200b00780c */ /* 0x040fe20003f26070 */
[----:B------:R-:W-:Y:S01]  /*0300*/  IMAD.MOV.U32 R7, RZ, RZ, RZ ;  /* 0x000000ffff077224 */ /* 0x000fe200078e00ff */
[----:B------:R-:W-:-:S11]  /*0310*/  LOP3.LUT R6, R11, 0x1f, RZ, 0xc0, !PT ;  /* 0x0000001f0b067812 */ /* 0x000fd600078ec0ff */
[----:B------:R-:W-:Y:S05]  /*0320*/  @!P1 BRA `(.L_x_6) ;  /* 0x0000002400449947 */ /* 0x000fea0003800000 */
[----:B------:R-:W-:Y:S01]  /*0330*/  LOP3.LUT R7, R11, 0x7fffffe0, RZ, 0xc0, !PT ;  /* 0x7fffffe00b077812 */ /* 0x000fe200078ec0ff */
[----:B------:R-:W-:Y:S01]  /*0340*/  UIADD3 UR4, UPT, UPT, UR4, 0x1000, URZ ;  /* 0x0000100004047890 */ /* 0x000fe2000fffe0ff */
[----:B------:R-:W-:-:S03]  /*0350*/  IADD3 R16, PT, PT, R4, 0x7c, RZ ;  /* 0x0000007c04107810 */ /* 0x000fc60007ffe0ff */
[----:B------:R-:W-:Y:S01]  /*0360*/  IMAD.MOV R17, RZ, RZ, -R7 ;  /* 0x000000ffff117224 */ /* 0x000fe200078e0a07 */
[----:B------:R-:W-:-:S12]  /*0370*/  ULEA UR4, UR6, UR4, 0x18 ;  /* 0x0000000406047291 */ /* 0x000fd8000f8ec0ff */
.L_x_103:
[----:B------:R-:W-:Y:S01]  /*0380*/  VIADD R17, R17, 0x20 ;  /* 0x0000002011117836 */ /* 0x000fe20000000000 */
[----:B------:R-:W-:Y:S01]  /*0390*/  BAR.SYNC.DEFER_BLOCKING 0x0 ;  /* 0x0000000000007b1d */ /* 0x000fe20000010000 */
[----:B------:R-:W-:Y:S02]  /*03a0*/  VIADD R9, R16, UR4 ;  /* 0x0000000410097c36 */ /* 0x000fe40008000000 */
[----:B---3--:R-:W-:Y:S01]  /*03b0*/  VIADD R10, R8, UR7 ;  /* 0x00000007080a7c36 */ /* 0x008fe20008000000 */
[----:B------:R-:W-:Y:S01]  /*03c0*/  ISETP.NE.AND P1, PT, R17, RZ, PT ;  /* 0x000000ff1100720c */ /* 0x000fe20003f25270 */
[----:B------:R-:W-:Y:S01]  /*03d0*/  VIADD R11, R16, UR7 ;  /* 0x00000007100b7c36 */ /* 0x000fe20008000000 */
[----:B------:R-:W-:Y:S01]  /*03e0*/  BSSY.RECONVERGENT B0, `(.L_x_7) ;  /* 0x0000011000007945 */ /* 0x000fe20003800200 */
[----:B--2---:R-:W-:-:S03]  /*03f0*/  VIADD R12, R8, UR4 ;  /* 0x00000004080c7c36 */ /* 0x004fc60008000000 */
[----:B01----:R-:W-:Y:S07]  /*0400*/  @P0 BRA `(.L_x_8) ;  /* 0x0000000000200947 */ /* 0x003fee0003800000 */
[----:B------:R-:W-:Y:S04]  /*0410*/  LDS R14, [R9+-0x7c] ;  /* 0xffff8400090e7984 */ /* 0x000fe80000000800 */
[----:B------:R-:W0:Y:S04]  /*0420*/  LDS R15, [R10] ;  /* 0x000000000a0f7984 */ /* 0x000e280000000800 */
[----:B------:R-:W1:Y:S01]  /*0430*/  LDS R13, [R5] ;  /* 0x00000000050d7984 */ /* 0x000e620000000800 */
[----:B0-----:R-:W-:-:S04]  /*0440*/  IADD3 R14, PT, PT, R14, R15, RZ ;  /* 0x0000000f0e0e7210 */ /* 0x001fc80007ffe0ff */
[----:B-1----:R-:W-:-:S13]  /*0450*/  ISETP.GT.AND P2, PT, R13, R14, PT ;  /* 0x0000000e0d00720c */ /* 0x002fda0003f44270 */
[----:B------:R-:W-:Y:S05]  /*0460*/  @!P2 BRA `(.L_x_9) ;  /* 0x000000000020a947 */ /* 0x000fea0003800000 */
[----:B------:R1:W-:Y:S01]  /*0470*/  STS [R5], R14 ;  /* 0x0000000e05007388 */ /* 0x0003e20000000800 */
[----:B------:R-:W-:Y:S05]  /*0480*/  BRA `(.L_x_9) ;  /* 0x0000000000187947 */ /* 0x000fea0003800000 */
.L_x_8:
[----:B------:R-:W-:Y:S04]  /*0490*/  LDS R13, [R11+-0x7c] ;  /* 0xffff84000b0d7984 */ /* 0x000fe80000000800 */
[----:B------:R-:W0:Y:S04]  /*04a0*/  LDS R14, [R12] ;  /* 0x000000000c0e7984 */ /* 0x000e280000000800 */
[----:B------:R-:W1:Y:S01]  /*04b0*/  LDS R15, [R5] ;  /* 0x00000000050f7984 */ /* 0x000e620000000800 */
[----:B0-----:R-:W-:-:S05]  /*04c0*/  IMAD.IADD R14, R13, 0x1, R14 ;  /* 0x000000010d0e7824 */ /* 0x001fca00078e020e */
[----:B-1----:R-:W-:-:S13]  /*04d0*/  ISETP.GT.AND P2, PT, R15, R14, PT ;  /* 0x0000000e0f00720c */ /* 0x002fda0003f44270 */
[----:B------:R0:W-:Y:S02]  /*04e0*/  @P2 STS [R5], R14 ;  /* 0x0000000e05002388 */ /* 0x0001e40000000800 */
.L_x_9:
[----:B------:R-:W-:Y:S05]  /*04f0*/  BSYNC.RECONVERGENT B0 ;  /* 0x0000000000007941 */ /* 0x000fea0003800200 */
.L_x_7:
[----:B------:R-:W-:Y:S01]  /*0500*/  BAR.SYNC.DEFER_BLOCKING 0x0 ;  /* 0x0000000000007b1d */ /* 0x000fe20000010000 */
[----:B------:R-:W-:-:S05]  /*0510*/  UISETP.NE.AND UP0, UPT, UR8, URZ, UPT ;  /* 0x000000ff0800728c */ /* 0x000fca000bf05270 */
[----:B------:R-:W-:Y:S04]  /*0520*/  BSSY.RECONVERGENT B0, `(.L_x_10) ;  /* 0x0000010000007945 */ /* 0x000fe80003800200 */
[----:B------:R-:W-:Y:S05]  /*0530*/  BRA.U !UP0, `(.L_x_11) ;  /* 0x0000000108207547 */ /* 0x000fea000b800000 */
[----:B01----:R-:W-:Y:S04]  /*0540*/  LDS R14, [R11+-0x78] ;  /* 0xffff88000b0e7984 */ /* 0x003fe80000000800 */
[----:B------:R-:W0:Y:S04]  /*0550*/  LDS R15, [R12+0x80] ;  /* 0x000080000c0f7984 */ /* 0x000e280000000800 */
[----:B------:R-:W1:Y:S01]  /*0560*/  LDS R13, [R5] ;  /* 0x00000000050d7984 */ /* 0x000e620000000800 */
[----:B0-----:R-:W-:-:S05]  /*0570*/  IMAD.IADD R14, R14, 0x1, R15 ;  /* 0x000000010e0e7824 */ /* 0x001fca00078e020f */
[----:B-1----:R-:W-:-:S13]  /*0580*/  ISETP.GT.AND P2, PT, R13, R14, PT ;  /* 0x0000000e0d00720c */ /* 0x002fda0003f44270 */
[----:B------:R-:W-:Y:S05]  /*0590*/  @!P2 BRA `(.L_x_12) ;  /* 0x000000000020a947 */ /* 0x000fea0003800000 */
[----:B------:R0:W-:Y:S01]  /*05a0*/  STS [R5], R14 ;  /* 0x0000000e05007388 */ /* 0x0001e20000000800 */
[----:B------:R-:W-:Y:S05]  /*05b0*/  BRA `(.L_x_12) ;  /* 0x0000000000187947 */ /* 0x000fea0003800000 */
.L_x_11:
[----:B------:R-:W-:Y:S04]  /*05c0*/  LDS R13, [R9+-0x78] ;  /* 0xffff8800090d7984 */ /* 0x000fe80000000800 */
[----:B01----:R-:W0:Y:S04]  /*05d0*/  LDS R14, [R10+0x80] ;  /* 0x000080000a0e7984 */ /* 0x003e280000000800 */
[----:B------:R-:W1:Y:S01]  /*05e0*/  LDS R15, [R5] ;  /* 0x00000000050f7984 */ /* 0x000e620000000800 */
[----:B0-----:R-:W-:-:S05]  /*05f0*/  IMAD.IADD R14, R13, 0x1, R14 ;  /* 0x000000010d0e7824 */ /* 0x001fca00078e020e */
[----:B-1----:R-:W-:-:S13]  /*0600*/  ISETP.GT.AND P2, PT, R15, R14, PT ;  /* 0x0000000e0f00720c */ /* 0x002fda0003f44270 */
[----:B------:R1:W-:Y:S02]  /*0610*/  @P2 STS [R5], R14 ;  /* 0x0000000e05002388 */ /* 0x0003e40000000800 */
.L_x_12:
[----:B------:R-:W-:Y:S05]  /*0620*/  BSYNC.RECONVERGENT B0 ;  /* 0x0000000000007941 */ /* 0x000fea0003800200 */
.L_x_10:
[----:B------:R-:W-:Y:S06]  /*0630*/  BAR.SYNC.DEFER_BLOCKING 0x0 ;  /* 0x0000000000007b1d */ /* 0x000fec0000010000 */
        /* <DEDUP_REMOVED lines=10> */
.L_x_14:
[----:B------:R-:W-:Y:S04]  /*06e0*/  LDS R13, [R9+-0x74] ;  /* 0xffff8c00090d7984 */ /* 0x000fe80000000800 */
[----:B01----:R-:W0:Y:S04]  /*06f0*/  LDS R14, [R10+0x100] ;  /* 0x000100000a0e7984 */ /* 0x003e280000000800 */
[----:B------:R-:W1:Y:S01]  /*0700*/  LDS R15, [R5] ;  /* 0x00000000050f7984 */ /* 0x000e620000000800 */
[----:B0-----:R-:W-:-:S05]  /*0710*/  IMAD.IADD R14, R13, 0x1, R14 ;  /* 0x000000010d0e7824 */ /* 0x001fca00078e020e */
[----:B-1----:R-:W-:-:S13]  /*0720*/  ISETP.GT.AND P2, PT, R15, R14, PT ;  /* 0x0000000e0f00720c */ /* 0x002fda0003f44270 */
[----:B------:R0:W-:Y:S02]  /*0730*/  @P2 STS [R5], R14 ;  /* 0x0000000e05002388 */ /* 0x0001e40000000800 */
.L_x_15:
[----:B------:R-:W-:Y:S05]  /*0740*/  BSYNC.RECONVERGENT B0 ;  /* 0x0000000000007941 */ /* 0x000fea0003800200 */
.L_x_13:
        /* <DEDUP_REMOVED lines=11> */
.L_x_17:
[----:B------:R-:W-:Y:S04]  /*0800*/  LDS R13, [R9+-0x70] ;  /* 0xffff9000090d7984 */ /* 0x000fe80000000800 */
[----:B01----:R-:W0:Y:S04]  /*0810*/  LDS R14, [R10+0x180] ;  /* 0x000180000a0e7984 */ /* 0x003e280000000800 */
[----:B------:R-:W1:Y:S01]  /*0820*/  LDS R15, [R5] ;  /* 0x00000000050f7984 */ /* 0x000e620000000800 */
[----:B0-----:R-:W-:-:S04]  /*0830*/  IADD3 R14, PT, PT, R13, R14, RZ ;  /* 0x0000000e0d0e7210 */ /* 0x001fc80007ffe0ff */
[----:B-1----:R-:W-:-:S13]  /*0840*/  ISETP.GT.AND P2, PT, R15, R14, PT ;  /* 0x0000000e0f00720c */ /* 0x002fda0003f44270 */
[----:B------:R0:W-:Y:S02]  /*0850*/  @P2 STS [R5], R14 ;  /* 0x0000000e05002388 */ /* 0x0001e40000000800 */
.L_x_18:
[----:B------:R-:W-:Y:S05]  /*0860*/  BSYNC.RECONVERGENT B0 ;  /* 0x0000000000007941 */ /* 0x000fea0003800200 */
.L_x_16:
        /* <DEDUP_REMOVED lines=11> */
.L_x_20:
[----:B------:R-:W-:Y:S04]  /*0920*/  LDS R13, [R9+-0x6c] ;  /* 0xffff9400090d7984 */ /* 0x000fe80000000800 */
[----:B01----:R-:W0:Y:S04]  /*0930*/  LDS R14, [R10+0x200] ;  /* 0x000200000a0e7984 */ /* 0x003e280000000800 */
[----:B------:R-:W1:Y:S01]  /*0940*/  LDS R15, [R5] ;  /* 0x00000000050f7984 */ /* 0x000e620000000800 */
[----:B0-----:R-:W-:-:S05]  /*0950*/  IMAD.IADD R14, R13, 0x1, R14 ;  /* 0x000000010d0e7824 */ /* 0x001fca00078e020e */
[----:B-1----:R-:W-:-:S13]  /*0960*/  ISETP.GT.AND P2, PT, R15, R14, PT ;  /* 0x0000000e0f00720c */ /* 0x002fda0003f44270 */
[----:B------:R1:W-:Y:S02]  /*0970*/  @P2 STS [R5], R14 ;  /* 0x0000000e05002388 */ /* 0x0003e40000000800 */
.L_x_21:
[----:B------:R-:W-:Y:S05]  /*0980*/  BSYNC.RECONVERGENT B0 ;  /* 0x0000000000007941 */ /* 0x000fea0003800200 */
.L_x_19:
        /* <DEDUP_REMOVED lines=11> */
.L_x_23:
[----:B------:R-:W-:Y:S04]  /*0a40*/  LDS R13, [R9+-0x68] ;  /* 0xffff9800090d7984 */ /* 0x000fe80000000800 */
[----:B01----:R-:W0:Y:S04]  /*0a50*/  LDS R14, [R10+0x280] ;  /* 0x000280000a0e7984 */ /* 0x003e280000000800 */
[----:B------:R-:W1:Y:S01]  /*0a60*/  LDS R15, [R5] ;  /* 0x00000000050f7984 */ /* 0x000e620000000800 */
[----:B0-----:R-:W-:-:S05]  /*0a70*/  IMAD.IADD R14, R13, 0x1, R14 ;  /* 0x000000010d0e7824 */ /* 0x001fca00078e020e */
[----:B-1----:R-:W-:-:S13]  /*0a80*/  ISETP.GT.AND P2, PT, R15, R14, PT ;  /* 0x0000000e0f00720c */ /* 0x002fda0003f44270 */
[----:B------:R0:W-:Y:S02]  /*0a90*/  @P2 STS [R5], R14 ;  /* 0x0000000e05002388 */ /* 0x0001e40000000800 */
.L_x_24:
[----:B------:R-:W-:Y:S05]  /*0aa0*/  BSYNC.RECONVERGENT B0 ;  /* 0x0000000000007941 */ /* 0x000fea0003800200 */
.L_x_22:
        /* <DEDUP_REMOVED lines=11> */
.L_x_26:
[----:B------:R-:W-:Y:S04]  /*0b60*/  LDS R13, [R9+-0x64] ;  /* 0xffff9c00090d7984 */ /* 0x000fe80000000800 */
[----:B01----:R-:W0:Y:S04]  /*0b70*/  LDS R14, [R10+0x300] ;  /* 0x000300000a0e7984 */ /* 0x003e280000000800 */
[----:B------:R-:W1:Y:S01]  /*0b80*/  LDS R15, [R5] ;  /* 0x00000000050f7984 */ /* 0x000e620000000800 */
[----:B0-----:R-:W-:-:S05]  /*0b90*/  IMAD.IADD R14, R13, 0x1, R14 ;  /* 0x000000010d0e7824 */ /* 0x001fca00078e020e */
[----:B-1----:R-:W-:-:S13]  /*0ba0*/  ISETP.GT.AND P2, PT, R15, R14, PT ;  /* 0x0000000e0f00720c */ /* 0x002fda0003f44270 */
[----:B------:R0:W-:Y:S02]  /*0bb0*/  @P2 STS [R5], R14 ;  /* 0x0000000e05002388 */ /* 0x0001e40000000800 */
.L_x_27:
[----:B------:R-:W-:Y:S05]  /*0bc0*/  BSYNC.RECONVERGENT B0 ;  /* 0x0000000000007941 */ /* 0x000fea0003800200 */
.L_x_25:
[----:B------:R-:W-:Y:S06]  /*0bd0*/  BAR.SYNC.DEFER_BLOCKING 0x0 ;  /* 0x0000000000007b1d */ /* 0x000fec0000010000 */
[----:B------:R-:W-:Y:S04]  /*0be0*/  BSSY.RECONVERGENT B0, `(.L_x_28) ;  /* 0x0000010000007945 */ /* 0x000fe80003800200 */
[----:B------:R-:W-:Y:S05]  /*0bf0*/  BRA.U !UP0, `(.L_x_29) ;  /* 0x0000000108207547 */ /* 0x000fea000b800000 */
[----:B01----:R-:W-:Y:S04]  /*0c00*/  LDS R14, [R11+-0x60] ;  /* 0xffffa0000b0e7984 */ /* 0x003fe80000000800 */
[----:B------:R-:W0:Y:S04]  /*0c10*/  LDS R15, [R12+0x380] ;  /* 0x000380000c0f7984 */ /* 0x000e280000000800 */
[----:B------:R-:W1:Y:S01]  /*0c20*/  LDS R13, [R5] ;  /* 0x00000000050d7984 */ /* 0x000e620000000800 */
[----:B0-----:R-:W-:-:S04]  /*0c30*/  IADD3 R14, PT, PT, R14, R15, RZ ;  /* 0x0000000f0e0e7210 */ /* 0x001fc80007ffe0ff */
[----:B-1----:R-:W-:-:S13]  /*0c40*/  ISETP.GT.AND P2, PT, R13, R14, PT ;  /* 0x0000000e0d00720c */ /* 0x002fda0003f44270 */
[----:B------:R-:W-:Y:S05]  /*0c50*/  @!P2 BRA `(.L_x_30) ;  /* 0x000000000020a947 */ /* 0x000fea0003800000 */
[----:B------:R1:W-:Y:S01]  /*0c60*/  STS [R5], R14 ;  /* 0x0000000e05007388 */ /* 0x0003e20000000800 */
[----:B------:R-:W-:Y:S05]  /*0c70*/  BRA `(.L_x_30) ;  /* 0x0000000000187947 */ /* 0x000fea0003800000 */
.L_x_29:
[----:B------:R-:W-:Y:S04]  /*0c80*/  LDS R13, [R9+-0x60] ;  /* 0xffffa000090d7984 */ /* 0x000fe80000000800 */
[----:B01----:R-:W0:Y:S04]  /*0c90*/  LDS R14, [R10+0x380] ;  /* 0x000380000a0e7984 */ /* 0x003e280000000800 */
[----:B------:R-:W1:Y:S01]  /*0ca0*/  LDS R15, [R5] ;  /* 0x00000000050f7984 */ /* 0x000e620000000800 */
[----:B0-----:R-:W-:-:S05]  /*0cb0*/  IMAD.IADD R14, R13, 0x1, R14 ;  /* 0x000000010d0e7824 */ /* 0x001fca00078e020e */
[----:B-1----:R-:W-:-:S13]  /*0cc0*/  ISETP.GT.AND P2, PT, R15, R14, PT ;  /* 0x0000000e0f00720c */ /* 0x002fda0003f44270 */
[----:B------:R0:W-:Y:S02]  /*0cd0*/  @P2 STS [R5], R14 ;  /* 0x0000000e05002388 */ /* 0x0001e40000000800 */
.L_x_30:
[----:B------:R-:W-:Y:S05]  /*0ce0*/  BSYNC.RECONVERGENT B0 ;  /* 0x0000000000007941 */ /* 0x000fea0003800200 */
.L_x_28:
        /* <DEDUP_REMOVED lines=11> */
.L_x_32:
[----:B------:R-:W-:Y:S04]  /*0da0*/  LDS R13, [R9+-0x5c] ;  /* 0xffffa400090d7984 */ /* 0x000fe80000000800 */
[----:B01----:R-:W0:Y:S04]  /*0db0*/  LDS R14, [R10+0x400] ;  /* 0x000400000a0e7984 */ /* 0x003e280000000800 */
[----:B------:R-:W1:Y:S01]  /*0dc0*/  LDS R15, [R5] ;  /* 0x00000000050f7984 */ /* 0x000e620000000800 */
[----:B0-----:R-:W-:-:S05]  /*0dd0*/  IMAD.IADD R14, R13, 0x1, R14 ;  /* 0x000000010d0e7824 */ /* 0x001fca00078e020e */
[----:B-1----:R-:W-:-:S13]  /*0de0*/  ISETP.GT.AND P2, PT, R15, R14, PT ;  /* 0x0000000e0f00720c */ /* 0x002fda0003f44270 */
[----:B------:R0:W-:Y:S02]  /*0df0*/  @P2 STS [R5], R14 ;  /* 0x0000000e05002388 */ /* 0x0001e40000000800 */
.L_x_33:
[----:B------:R-:W-:Y:S05]  /*0e00*/  BSYNC.RECONVERGENT B0 ;  /* 0x0000000000007941 */ /* 0x000fea0003800200 */
.L_x_31:
        /* <DEDUP_REMOVED lines=11> */
.L_x_35:
[----:B------:R-:W-:Y:S04]  /*0ec0*/  LDS R13, [R9+-0x58] ;  /* 0xffffa800090d7984 */ /* 0x000fe80000000800 */
[----:B01----:R-:W0:Y:S04]  /*0ed0*/  LDS R14, [R10+0x480] ;  /* 0x000480000a0e7984 */ /* 0x003e280000000800 */
[----:B------:R-:W1:Y:S01]  /*0ee0*/  LDS R15, [R5] ;  /* 0x00000000050f7984 */ /* 0x000e620000000800 */
[----:B0-----:R-:W-:-:S05]  /*0ef0*/  IMAD.IADD R14, R13, 0x1, R14 ;  /* 0x000000010d0e7824 */ /* 0x001fca00078e020e */
[----:B-1----:R-:W-:-:S13]  /*0f00*/  ISETP.GT.AND P2, PT, R15, R14, PT ;  /* 0x0000000e0f00720c */ /* 0x002fda0003f44270 */
[----:B------:R1:W-:Y:S02]  /*0f10*/  @P2 STS [R5], R14 ;  /* 0x0000000e05002388 */ /* 0x0003e40000000800 */
.L_x_36:
[----:B------:R-:W-:Y:S05]  /*0f20*/  BSYNC.RECONVERGENT B0 ;  /* 0x0000000000007941 */ /* 0x000fea0003800200 */
.L_x_34:
        /* <DEDUP_REMOVED lines=11> */
.L_x_38:
[----:B------:R-:W-:Y:S04]  /*0fe0*/  LDS R13, [R9+-0x54] ;  /* 0xffffac00090d7984 */ /* 0x000fe80000000800 */
[----:B01----:R-:W0:Y:S04]  /*0ff0*/  LDS R14, [R10+0x500] ;  /* 0x000500000a0e7984 */ /* 0x003e280000000800 */
[----:B------:R-:W1:Y:S01]  /*1000*/  LDS R15, [R5] ;  /* 0x00000000050f7984 */ /* 0x000e620000000800 */
[----:B0-----:R-:W-:-:S04]  /*1010*/  IADD3 R14, PT, PT, R13, R14, RZ ;  /* 0x0000000e0d0e7210 */ /* 0x001fc80007ffe0ff */
[----:B-1----:R-:W-:-:S13]  /*1020*/  ISETP.GT.AND P2, PT, R15, R14, PT ;  /* 0x0000000e0f00720c */ /* 0x002fda0003f44270 */
[----:B------:R0:W-:Y:S02]  /*1030*/  @P2 STS [R5], R14 ;  /* 0x0000000e05002388 */ /* 0x0001e40000000800 */
.L_x_39:
[----:B------:R-:W-:Y:S05]  /*1040*/  BSYNC.RECONVERGENT B0 ;  /* 0x0000000000007941 */ /* 0x000fea0003800200 */
.L_x_37:
        /* <DEDUP_REMOVED lines=11> */
.L_x_41:
[----:B------:R-:W-:Y:S04]  /*1100*/  LDS R13, [R9+-0x50] ;  /* 0xffffb000090d7984 */ /* 0x000fe80000000800 */
[----:B01----:R-:W0:Y:S04]  /*1110*/  LDS R14, [R10+0x580] ;  /* 0x000580000a0e7984 */ /* 0x003e280000000800 */
[----:B------:R-:W1:Y:S01]  /*1120*/  LDS R15, [R5] ;  /* 0x00000000050f7984 */ /* 0x000e620000000800 */
[----:B0-----:R-:W-:-:S05]  /*1130*/  IMAD.IADD R14, R13, 0x1, R14 ;  /* 0x000000010d0e7824 */ /* 0x001fca00078e020e */
[----:B-1----:R-:W-:-:S13]  /*1140*/  ISETP.GT.AND P2, PT, R15, R14, PT ;  /* 0x0000000e0f00720c */ /* 0x002fda0003f44270 */
[----:B------:R0:W-:Y:S02]  /*1150*/  @P2 STS [R5], R14 ;  /* 0x0000000e05002388 */ /* 0x0001e40000000800 */
.L_x_42:
[----:B------:R-:W-:Y:S05]  /*1160*/  BSYNC.RECONVERGENT B0 ;  /* 0x0000000000007941 */ /* 0x000fea0003800200 */
.L_x_40:
        /* <DEDUP_REMOVED lines=11> */
.L_x_44:
[----:B------:R-:W-:Y:S04]  /*1220*/  LDS R13, [R9+-0x4c] ;  /* 0xffffb400090d7984 */ /* 0x000fe80000000800 */
[----:B01----:R-:W0:Y:S04]  /*1230*/  LDS R14, [R10+0x600] ;  /* 0x000600000a0e7984 */ /* 0x003e280000000800 */
[----:B------:R-:W1:Y:S01]  /*1240*/  LDS R15, [R5] ;  /* 0x00000000050f7984 */ /* 0x000e620000000800 */
[----:B0-----:R-:W-:-:S05]  /*1250*/  IMAD.IADD R14, R13, 0x1, R14 ;  /* 0x000000010d0e7824 */ /* 0x001fca00078e020e */
[----:B-1----:R-:W-:-:S13]  /*1260*/  ISETP.GT.AND P2, PT, R15, R14, PT ;  /* 0x0000000e0f00720c */ /* 0x002fda0003f44270 */
[----:B------:R1:W-:Y:S02]  /*1270*/  @P2 STS [R5], R14 ;  /* 0x0000000e05002388 */ /* 0x0003e40000000800 */
.L_x_45:
[----:B------:R-:W-:Y:S05]  /*1280*/  BSYNC.RECONVERGENT B0 ;  /* 0x0000000000007941 */ /* 0x000fea0003800200 */
.L_x_43:
        /* <DEDUP_REMOVED lines=11> */
.L_x_47:
[----:B------:R-:W-:Y:S04]  /*1340*/  LDS R13, [R9+-0x48] ;  /* 0xffffb800090d7984 */ /* 0x000fe80000000800 */
[----:B01----:R-:W0:Y:S04]  /*1350*/  LDS R14, [R10+0x680] ;  /* 0x000680000a0e7984 */ /* 0x003e280000000800 */
[----:B------:R-:W1:Y:S01]  /*1360*/  LDS R15, [R5] ;  /* 0x00000000050f7984 */ /* 0x000e620000000800 */
[----:B0-----:R-:W-:-:S05]  /*1370*/  IMAD.IADD R14, R13, 0x1, R14 ;  /* 0x000000010d0e7824 */ /* 0x001fca00078e020e */
[----:B-1----:R-:W-:-:S13]  /*1380*/  ISETP.GT.AND P2, PT, R15, R14, PT ;  /* 0x0000000e0f00720c */ /* 0x002fda0003f44270 */
[----:B------:R0:W-:Y:S02]  /*1390*/  @P2 STS [R5], R14 ;  /* 0x0000000e05002388 */ /* 0x0001e40000000800 */
.L_x_48:
[----:B------:R-:W-:Y:S05]  /*13a0*/  BSYNC.RECONVERGENT B0 ;  /* 0x0000000000007941 */ /* 0x000fea0003800200 */
.L_x_46:
        /* <DEDUP_REMOVED lines=11> */
.L_x_50:
[----:B------:R-:W-:Y:S04]  /*1460*/  LDS R13, [R9+-0x44] ;  /* 0xffffbc00090d7984 */ /* 0x000fe80000000800 */
[----:B01----:R-:W0:Y:S04]  /*1470*/  LDS R14, [R10+0x700] ;  /* 0x000700000a0e7984 */ /* 0x003e280000000800 */
[----:B------:R-:W1:Y:S01]  /*1480*/  LDS R15, [R5] ;  /* 0x00000000050f7984 */ /* 0x000e620000000800 */
[----:B0-----:R-:W-:-:S05]  /*1490*/  IMAD.IADD R14, R13, 0x1, R14 ;  /* 0x000000010d0e7824 */ /* 0x001fca00078e020e */
[----:B-1----:R-:W-:-:S13]  /*14a0*/  ISETP.GT.AND P2, PT, R15, R14, PT ;  /* 0x0000000e0f00720c */ /* 0x002fda0003f44270 */
[----:B------:R0:W-:Y:S02]  /*14b0*/  @P2 STS [R5], R14 ;  /* 0x0000000e05002388 */ /* 0x0001e40000000800 */
.L_x_51:
[----:B------:R-:W-:Y:S05]  /*14c0*/  BSYNC.RECONVERGENT B0 ;  /* 0x0000000000007941 */ /* 0x000fea0003800200 */
.L_x_49:
        /* <DEDUP_REMOVED lines=11> */
.L_x_53:
[----:B------:R-:W-:Y:S04]  /*1580*/  LDS R13, [R9+-0x40] ;  /* 0xffffc000090d7984 */ /* 0x000fe80000000800 */
[----:B01----:R-:W0:Y:S04]  /*1590*/  LDS R14, [R10+0x780] ;  /* 0x000780000a0e7984 */ /* 0x003e280000000800 */
[----:B------:R-:W1:Y:S01]  /*15a0*/  LDS R15, [R5] ;  /* 0x00000000050f7984 */ /* 0x000e620000000800 */
[----:B0-----:R-:W-:-:S05]  /*15b0*/  IMAD.IADD R14, R13, 0x1, R14 ;  /* 0x000000010d0e7824 */ /* 0x001fca00078e020e */
[----:B-1----:R-:W-:-:S13]  /*15c0*/  ISETP.GT.AND P2, PT, R15, R14, PT ;  /* 0x0000000e0f00720c */ /* 0x002fda0003f44270 */
[----:B------:R0:W-:Y:S02]  /*15d0*/  @P2 STS [R5], R14 ;  /* 0x0000000e05002388 */ /* 0x0001e40000000800 */
.L_x_54:
[----:B------:R-:W-:Y:S05]  /*15e0*/  BSYNC.RECONVERGENT B0 ;  /* 0x0000000000007941 */ /* 0x000fea0003800200 */
.L_x_52:
        /* <DEDUP_REMOVED lines=11> */
.L_x_56:
[----:B------:R-:W-:Y:S04]  /*16a0*/  LDS R13, [R9+-0x3c] ;  /* 0xffffc400090d7984 */ /* 0x000fe80000000800 */
[----:B01----:R-:W0:Y:S04]  /*16b0*/  LDS R14, [R10+0x800] ;  /* 0x000800000a0e7984 */ /* 0x003e280000000800 */
[----:B------:R-:W1:Y:S01]  /*16c0*/  LDS R15, [R5] ;  /* 0x00000000050f7984 */ /* 0x000e620000000800 */
[----:B0-----:R-:W-:-:S05]  /*16d0*/  IMAD.IADD R14, R13, 0x1, R14 ;  /* 0x000000010d0e7824 */ /* 0x001fca00078e020e */
[----:B-1----:R-:W-:-:S13]  /*16e0*/  ISETP.GT.AND P2, PT, R15, R14, PT ;  /* 0x0000000e0f00720c */ /* 0x002fda0003f44270 */
[----:B------:R0:W-:Y:S02]  /*16f0*/  @P2 STS [R5], R14 ;  /* 0x0000000e05002388 */ /* 0x0001e40000000800 */
.L_x_57:
[----:B------:R-:W-:Y:S05]  /*1700*/  BSYNC.RECONVERGENT B0 ;  /* 0x0000000000007941 */ /* 0x000fea0003800200 */
.L_x_55:
        /* <DEDUP_REMOVED lines=11> */
.L_x_59:
[----:B------:R-:W-:Y:S04]  /*17c0*/  LDS R13, [R9+-0x38] ;  /* 0xffffc800090d7984 */ /* 0x000fe80000000800 */
[----:B01----:R-:W0:Y:S04]  /*17d0*/  LDS R14, [R10+0x880] ;  /* 0x000880000a0e7984 */ /* 0x003e280000000800 */
[----:B------:R-:W1:Y:S01]  /*17e0*/  LDS R15, [R5] ;  /* 0x00000000050f7984 */ /* 0x000e620000000800 */
[----:B0-----:R-:W-:-:S04]  /*17f0*/  IADD3 R14, PT, PT, R13, R14, RZ ;  /* 0x0000000e0d0e7210 */ /* 0x001fc80007ffe0ff */
[----:B-1----:R-:W-:-:S13]  /*1800*/  ISETP.GT.AND P2, PT, R15, R14, PT ;  /* 0x0000000e0f00720c */ /* 0x002fda0003f44270 */
[----:B------:R1:W-:Y:S02]  /*1810*/  @P2 STS [R5], R14 ;  /* 0x0000000e05002388 */ /* 0x0003e40000000800 */
.L_x_60:
[----:B------:R-:W-:Y:S05]  /*1820*/  BSYNC.RECONVERGENT B0 ;  /* 0x0000000000007941 */ /* 0x000fea0003800200 */
.L_x_58:
        /* <DEDUP_REMOVED lines=11> */
.L_x_62:
[----:B------:R-:W-:Y:S04]  /*18e0*/  LDS R13, [R9+-0x34] ;  /* 0xffffcc00090d7984 */ /* 0x000fe80000000800 */
[----:B01----:R-:W0:Y:S04]  /*18f0*/  LDS R14, [R10+0x900] ;  /* 0x000900000a0e7984 */ /* 0x003e280000000800 */
[----:B------:R-:W1:Y:S01]  /*1900*/  LDS R15, [R5] ;  /* 0x00000000050f7984 */ /* 0x000e620000000800 */
[----:B0-----:R-:W-:-:S05]  /*1910*/  IMAD.IADD R14, R13, 0x1, R14 ;  /* 0x000000010d0e7824 */ /* 0x001fca00078e020e */
[----:B-1----:R-:W-:-:S13]  /*1920*/  ISETP.GT.AND P2, PT, R15, R14, PT ;  /* 0x0000000e0f00720c */ /* 0x002fda0003f44270 */
[----:B------:R0:W-:Y:S02]  /*1930*/  @P2 STS [R5], R14 ;  /* 0x0000000e05002388 */ /* 0x0001e40000000800 */
.L_x_63:
[----:B------:R-:W-:Y:S05]  /*1940*/  BSYNC.RECONVERGENT B0 ;  /* 0x0000000000007941 */ /* 0x000fea0003800200 */
.L_x_61:
        /* <DEDUP_REMOVED lines=11> */
.L_x_65:
[----:B------:R-:W-:Y:S04]  /*1a00*/  LDS R13, [R9+-0x30] ;  /* 0xffffd000090d7984 */ /* 0x000fe80000000800 */
[----:B01----:R-:W0:Y:S04]  /*1a10*/  LDS R14, [R10+0x980] ;  /* 0x000980000a0e7984 */ /* 0x003e280000000800 */
[----:B------:R-:W1:Y:S01]  /*1a20*/  LDS R15, [R5] ;  /* 0x00000000050f7984 */ /* 0x000e620000000800 */
[----:B0-----:R-:W-:-:S05]  /*1a30*/  IMAD.IADD R14, R13, 0x1, R14 ;  /* 0x000000010d0e7824 */ /* 0x001fca00078e020e */
[----:B-1----:R-:W-:-:S13]  /*1a40*/  ISETP.GT.AND P2, PT, R15, R14, PT ;  /* 0x0000000e0f00720c */ /* 0x002fda0003f44270 */
[----:B------:R0:W-:Y:S02]  /*1a50*/  @P2 STS [R5], R14 ;  /* 0x0000000e05002388 */ /* 0x0001e40000000800 */
.L_x_66:
[----:B------:R-:W-:Y:S05]  /*1a60*/  BSYNC.RECONVERGENT B0 ;  /* 0x0000000000007941 */ /* 0x000fea0003800200 */
.L_x_64:
        /* <DEDUP_REMOVED lines=11> */
.L_x_68:
[----:B------:R-:W-:Y:S04]  /*1b20*/  LDS R13, [R9+-0x2c] ;  /* 0xffffd400090d7984 */ /* 0x000fe80000000800 */
[----:B01----:R-:W0:Y:S04]  /*1b30*/  LDS R14, [R10+0xa00] ;  /* 0x000a00000a0e7984 */ /* 0x003e280000000800 */
[----:B------:R-:W1:Y:S01]  /*1b40*/  LDS R15, [R5] ;  /* 0x00000000050f7984 */ /* 0x000e620000000800 */
[----:B0-----:R-:W-:-:S05]  /*1b50*/  IMAD.IADD R14, R13, 0x1, R14 ;  /* 0x000000010d0e7824 */ /* 0x001fca00078e020e */
[----:B-1----:R-:W-:-:S13]  /*1b60*/  ISETP.GT.AND P2, PT, R15, R14, PT ;  /* 0x0000000e0f00720c */ /* 0x002fda0003f44270 */
[----:B------:R1:W-:Y:S02]  /*1b70*/  @P2 STS [R5], R14 ;  /* 0x0000000e05002388 */ /* 0x0003e40000000800 */
.L_x_69:
[----:B------:R-:W-:Y:S05]  /*1b80*/  BSYNC.RECONVERGENT B0 ;  /* 0x0000000000007941 */ /* 0x000fea0003800200 */
.L_x_67:
        /* <DEDUP_REMOVED lines=11> */
.L_x_71:
[----:B------:R-:W-:Y:S04]  /*1c40*/  LDS R13, [R9+-0x28] ;  /* 0xffffd800090d7984 */ /* 0x000fe80000000800 */
[----:B01----:R-:W0:Y:S04]  /*1c50*/  LDS R14, [R10+0xa80] ;  /* 0x000a80000a0e7984 */ /* 0x003e280000000800 */
[----:B------:R-:W1:Y:S01]  /*1c60*/  LDS R15, [R5] ;  /* 0x00000000050f7984 */ /* 0x000e620000000800 */
[----:B0-----:R-:W-:-:S05]  /*1c70*/  IMAD.IADD R14, R13, 0x1, R14 ;  /* 0x000000010d0e7824 */ /* 0x001fca00078e020e */
[----:B-1----:R-:W-:-:S13]  /*1c80*/  ISETP.GT.AND P2, PT, R15, R14, PT ;  /* 0x0000000e0f00720c */ /* 0x002fda0003f44270 */
[----:B------:R0:W-:Y:S02]  /*1c90*/  @P2 STS [R5], R14 ;  /* 0x0000000e05002388 */ /* 0x0001e40000000800 */
.L_x_72:
[----:B------:R-:W-:Y:S05]  /*1ca0*/  BSYNC.RECONVERGENT B0 ;  /* 0x0000000000007941 */ /* 0x000fea0003800200 */
.L_x_70:
        /* <DEDUP_REMOVED lines=11> */
.L_x_74:
[----:B------:R-:W-:Y:S04]  /*1d60*/  LDS R13, [R9+-0x24] ;  /* 0xffffdc00090d7984 */ /* 0x000fe80000000800 */
[----:B01----:R-:W0:Y:S04]  /*1d70*/  LDS R14, [R10+0xb00] ;  /* 0x000b00000a0e7984 */ /* 0x003e280000000800 */
[----:B------:R-:W1:Y:S01]  /*1d80*/  LDS R15, [R5] ;  /* 0x00000000050f7984 */ /* 0x000e620000000800 */
[----:B0-----:R-:W-:-:S05]  /*1d90*/  IMAD.IADD R14, R13, 0x1, R14 ;  /* 0x000000010d0e7824 */ /* 0x001fca00078e020e */
[----:B-1----:R-:W-:-:S13]  /*1da0*/  ISETP.GT.AND P2, PT, R15, R14, PT ;  /* 0x0000000e0f00720c */ /* 0x002fda0003f44270 */
[----:B------:R0:W-:Y:S02]  /*1db0*/  @P2 STS [R5], R14 ;  /* 0x0000000e05002388 */ /* 0x0001e40000000800 */
.L_x_75:
[----:B------:R-:W-:Y:S05]  /*1dc0*/  BSYNC.RECONVERGENT B0 ;  /* 0x0000000000007941 */ /* 0x000fea0003800200 */
.L_x_73:
        /* <DEDUP_REMOVED lines=11> */
.L_x_77:
[----:B------:R-:W-:Y:S04]  /*1e80*/  LDS R13, [R9+-0x20] ;  /* 0xffffe000090d7984 */ /* 0x000fe80000000800 */
[----:B01----:R-:W0:Y:S04]  /*1e90*/  LDS R14, [R10+0xb80] ;  /* 0x000b80000a0e7984 */ /* 0x003e280000000800 */
[----:B------:R-:W1:Y:S01]  /*1ea0*/  LDS R15, [R5] ;  /* 0x00000000050f7984 */ /* 0x000e620000000800 */
[----:B0-----:R-:W-:-:S05]  /*1eb0*/  IMAD.IADD R14, R13, 0x1, R14 ;  /* 0x000000010d0e7824 */ /* 0x001fca00078e020e */
[----:B-1----:R-:W-:-:S13]  /*1ec0*/  ISETP.GT.AND P2, PT, R15, R14, PT ;  /* 0x0000000e0f00720c */ /* 0x002fda0003f44270 */
[----:B------:R0:W-:Y:S02]  /*1ed0*/  @P2 STS [R5], R14 ;  /* 0x0000000e05002388 */ /* 0x0001e40000000800 */
.L_x_78:
[----:B------:R-:W-:Y:S05]  /*1ee0*/  BSYNC.RECONVERGENT B0 ;  /* 0x0000000000007941 */ /* 0x000fea0003800200 */
.L_x_76:
        /* <DEDUP_REMOVED lines=11> */
.L_x_80:
[----:B------:R-:W-:Y:S04]  /*1fa0*/  LDS R13, [R9+-0x1c] ;  /* 0xffffe400090d7984 */ /* 0x000fe80000000800 */
[----:B01----:R-:W0:Y:S04]  /*1fb0*/  LDS R14, [R10+0xc00] ;  /* 0x000c00000a0e7984 */ /* 0x003e280000000800 */
[----:B------:R-:W1:Y:S01]  /*1fc0*/  LDS R15, [R5] ;  /* 0x00000000050f7984 */ /* 0x000e620000000800 */
[----:B0-----:R-:W-:-:S04]  /*1fd0*/  IADD3 R14, PT, PT, R13, R14, RZ ;  /* 0x0000000e0d0e7210 */ /* 0x001fc80007ffe0ff */
[----:B-1----:R-:W-:-:S13]  /*1fe0*/  ISETP.GT.AND P2, PT, R15, R14, PT ;  /* 0x0000000e0f00720c */ /* 0x002fda0003f44270 */
[----:B------:R0:W-:Y:S02]  /*1ff0*/  @P2 STS [R5], R14 ;  /* 0x0000000e05002388 */ /* 0x0001e40000000800 */
.L_x_81:
[----:B------:R-:W-:Y:S05]  /*2000*/  BSYNC.RECONVERGENT B0 ;  /* 0x0000000000007941 */ /* 0x000fea0003800200 */
.L_x_79:
        /* <DEDUP_REMOVED lines=11> */
.L_x_83:
[----:B------:R-:W-:Y:S04]  /*20c0*/  LDS R13, [R9+-0x18] ;  /* 0xffffe800090d7984 */ /* 0x000fe80000000800 */
[----:B01----:R-:W0:Y:S04]  /*20d0*/  LDS R14, [R10+0xc80] ;  /* 0x000c80000a0e7984 */ /* 0x003e280000000800 */
[----:B------:R-:W1:Y:S01]  /*20e0*/  LDS R15, [R5] ;  /* 0x00000000050f7984 */ /* 0x000e620000000800 */
[----:B0-----:R-:W-:-:S05]  /*20f0*/  IMAD.IADD R14, R13, 0x1, R14 ;  /* 0x000000010d0e7824 */ /* 0x001fca00078e020e */
[----:B-1----:R-:W-:-:S13]  /*2100*/  ISETP.GT.AND P2, PT, R15, R14, PT ;  /* 0x0000000e0f00720c */ /* 0x002fda0003f44270 */
[----:B------:R1:W-:Y:S02]  /*2110*/  @P2 STS [R5], R14 ;  /* 0x0000000e05002388 */ /* 0x0003e40000000800 */
.L_x_84:
[----:B------:R-:W-:Y:S05]  /*2120*/  BSYNC.RECONVERGENT B0 ;  /* 0x0000000000007941 */ /* 0x000fea0003800200 */
.L_x_82:
        /* <DEDUP_REMOVED lines=11> */
.L_x_86:
[----:B------:R-:W-:Y:S04]  /*21e0*/  LDS R13, [R9+-0x14] ;  /* 0xffffec00090d7984 */ /* 0x000fe80000000800 */
[----:B01----:R-:W0:Y:S04]  /*21f0*/  LDS R14, [R10+0xd00] ;  /* 0x000d00000a0e7984 */ /* 0x003e280000000800 */
[----:B------:R-:W1:Y:S01]  /*2200*/  LDS R15, [R5] ;  /* 0x00000000050f7984 */ /* 0x000e620000000800 */
[----:B0-----:R-:W-:-:S05]  /*2210*/  IMAD.IADD R14, R13, 0x1, R14 ;  /* 0x000000010d0e7824 */ /* 0x001fca00078e020e */
[----:B-1----:R-:W-:-:S13]  /*2220*/  ISETP.GT.AND P2, PT, R15, R14, PT ;  /* 0x0000000e0f00720c */ /* 0x002fda0003f44270 */
[----:B------:R0:W-:Y:S02]  /*2230*/  @P2 STS [R5], R14 ;  /* 0x0000000e05002388 */ /* 0x0001e40000000800 */
.L_x_87:
[----:B------:R-:W-:Y:S05]  /*2240*/  BSYNC.RECONVERGENT B0 ;  /* 0x0000000000007941 */ /* 0x000fea0003800200 */
.L_x_85:
        /* <DEDUP_REMOVED lines=11> */
.L_x_89:
[----:B------:R-:W-:Y:S04]  /*2300*/  LDS R13, [R9+-0x10] ;  /* 0xfffff000090d7984 */ /* 0x000fe80000000800 */
[----:B01----:R-:W0:Y:S04]  /*2310*/  LDS R14, [R10+0xd80] ;  /* 0x000d80000a0e7984 */ /* 0x003e280000000800 */
[----:B------:R-:W1:Y:S01]  /*2320*/  LDS R15, [R5] ;  /* 0x00000000050f7984 */ /* 0x000e620000000800 */
[----:B0-----:R-:W-:-:S05]  /*2330*/  IMAD.IADD R14, R13, 0x1, R14 ;  /* 0x000000010d0e7824 */ /* 0x001fca00078e020e */
[----:B-1----:R-:W-:-:S13]  /*2340*/  ISETP.GT.AND P2, PT, R15, R14, PT ;  /* 0x0000000e0f00720c */ /* 0x002fda0003f44270 */
[----:B------:R0:W-:Y:S02]  /*2350*/  @P2 STS [R5], R14 ;  /* 0x0000000e05002388 */ /* 0x0001e40000000800 */
.L_x_90:
[----:B------:R-:W-:Y:S05]  /*2360*/  BSYNC.RECONVERGENT B0 ;  /* 0x0000000000007941 */ /* 0x000fea0003800200 */
.L_x_88:
        /* <DEDUP_REMOVED lines=11> */
.L_x_92:
[----:B------:R-:W-:Y:S04]  /*2420*/  LDS R13, [R9+-0xc] ;  /* 0xfffff400090d7984 */ /* 0x000fe80000000800 */
[----:B01----:R-:W0:Y:S04]  /*2430*/  LDS R14, [R10+0xe00] ;  /* 0x000e00000a0e7984 */ /* 0x003e280000000800 */
[----:B------:R-:W1:Y:S01]  /*2440*/  LDS R15, [R5] ;  /* 0x00000000050f7984 */ /* 0x000e620000000800 */
[----:B0-----:R-:W-:-:S05]  /*2450*/  IMAD.IADD R14, R13, 0x1, R14 ;  /* 0x000000010d0e7824 */ /* 0x001fca00078e020e */
[----:B-1----:R-:W-:-:S13]  /*2460*/  ISETP.GT.AND P2, PT, R15, R14, PT ;  /* 0x0000000e0f00720c */ /* 0x002fda0003f44270 */
[----:B------:R1:W-:Y:S02]  /*2470*/  @P2 STS [R5], R14 ;  /* 0x0000000e05002388 */ /* 0x0003e40000000800 */
.L_x_93:
[----:B------:R-:W-:Y:S05]  /*2480*/  BSYNC.RECONVERGENT B0 ;  /* 0x0000000000007941 */ /* 0x000fea0003800200 */
.L_x_91:
        /* <DEDUP_REMOVED lines=11> */
.L_x_95:
[----:B------:R-:W-:Y:S04]  /*2540*/  LDS R13, [R9+-0x8] ;  /* 0xfffff800090d7984 */ /* 0x000fe80000000800 */
[----:B01----:R-:W0:Y:S04]  /*2550*/  LDS R14, [R10+0xe80] ;  /* 0x000e80000a0e7984 */ /* 0x003e280000000800 */
[----:B------:R-:W1:Y:S01]  /*2560*/  LDS R15, [R5] ;  /* 0x00000000050f7984 */ /* 0x000e620000000800 */
[----:B0-----:R-:W-:-:S05]  /*2570*/  IMAD.IADD R14, R13, 0x1, R14 ;  /* 0x000000010d0e7824 */ /* 0x001fca00078e020e */
[----:B-1----:R-:W-:-:S13]  /*2580*/  ISETP.GT.AND P2, PT, R15, R14, PT ;  /* 0x0000000e0f00720c */ /* 0x002fda0003f44270 */
[----:B------:R0:W-:Y:S02]  /*2590*/  @P2 STS [R5], R14 ;  /* 0x0000000e05002388 */ /* 0x0001e40000000800 */
.L_x_96:
[----:B------:R-:W-:Y:S05]  /*25a0*/  BSYNC.RECONVERGENT B0 ;  /* 0x0000000000007941 */ /* 0x000fea0003800200 */
.L_x_94:
        /* <DEDUP_REMOVED lines=11> */
.L_x_98:
[----:B------:R-:W-:Y:S04]  /*2660*/  LDS R13, [R9+-0x4] ;  /* 0xfffffc00090d7984 */ /* 0x000fe80000000800 */
[----:B01----:R-:W0:Y:S04]  /*2670*/  LDS R14, [R10+0xf00] ;  /* 0x000f00000a0e7984 */ /* 0x003e280000000800 */
[----:B------:R-:W1:Y:S01]  /*2680*/  LDS R15, [R5] ;  /* 0x00000000050f7984 */ /* 0x000e620000000800 */
[----:B0-----:R-:W-:-:S05]  /*2690*/  IMAD.IADD R14, R13, 0x1, R14 ;  /* 0x000000010d0e7824 */ /* 0x001fca00078e020e */
[----:B-1----:R-:W-:-:S13]  /*26a0*/  ISETP.GT.AND P2, PT, R15, R14, PT ;  /* 0x0000000e0f00720c */ /* 0x002fda0003f44270 */
[----:B------:R0:W-:Y:S02]  /*26b0*/  @P2 STS [R5], R14 ;  /* 0x0000000e05002388 */ /* 0x0001e40000000800 */
.L_x_99:
[----:B------:R-:W-:Y:S05]  /*26c0*/  BSYNC.RECONVERGENT B0 ;  /* 0x0000000000007941 */ /* 0x000fea0003800200 */
.L_x_97:
[----:B------:R-:W-:Y:S06]  /*26d0*/  BAR.SYNC.DEFER_BLOCKING 0x0 ;  /* 0x0000000000007b1d */ /* 0x000fec0000010000 */
[----:B------:R-:W-:Y:S04]  /*26e0*/  BSSY.RECONVERGENT B0, `(.L_x_100) ;  /* 0x0000012000007945 */ /* 0x000fe80003800200 */
[----:B------:R-:W-:Y:S05]  /*26f0*/  BRA.U !UP0, `(.L_x_101) ;  /* 0x0000000108247547 */ /* 0x000fea000b800000 */
[----:B------:R-:W-:Y:S04]  /*2700*/  LDS R11, [R11] ;  /* 0x000000000b0b7984 */ /* 0x000fe80000000800 */
[----:B------:R-:W2:Y:S04]  /*2710*/  LDS R12, [R12+0xf80] ;  /* 0x000f80000c0c7984 */ /* 0x000ea80000000800 */
[----:B------:R-:W3:Y:S01]  /*2720*/  LDS R13, [R5] ;  /* 0x00000000050d7984 */ /* 0x000ee20000000800 */
[----:B--2---:R-:W-:-:S04]  /*2730*/  IADD3 R10, PT, PT, R11, R12, RZ ;  /* 0x0000000c0b0a7210 */ /* 0x004fc80007ffe0ff */
[----:B---3--:R-:W-:-:S13]  /*2740*/  ISETP.GT.AND P2, PT, R13, R10, PT ;  /* 0x0000000a0d00720c */ /* 0x008fda0003f44270 */
[----:B------:R-:W-:Y:S05]  /*2750*/  @!P2 BRA `(.L_x_102) ;  /* 0x000000000028a947 */ /* 0x000fea0003800000 */
[----:B------:R3:W-:Y:S01]  /*2760*/  STS [R5], R10 ;  /* 0x0000000a05007388 */ /* 0x0007e20000000800 */
[----:B------:R-:W-:Y:S01]  /*2770*/  IMAD.MOV.U32 R13, RZ, RZ, R10 ;  /* 0x000000ffff0d7224 */ /* 0x000fe200078e000a */
[----:B------:R-:W-:Y:S06]  /*2780*/  BRA `(.L_x_102) ;  /* 0x00000000001c7947 */ /* 0x000fec0003800000 */
.L_x_101:
[----:B------:R-:W-:Y:S04]  /*2790*/  LDS R9, [R9] ;  /* 0x0000000009097984 */ /* 0x000fe80000000800 */
[----:B------:R-:W2:Y:S04]  /*27a0*/  LDS R10, [R10+0xf80] ;  /* 0x000f80000a0a7984 */ /* 0x000ea80000000800 */
[----:B------:R-:W3:Y:S01]  /*27b0*/  LDS R13, [R5] ;  /* 0x00000000050d7984 */ /* 0x000ee20000000800 */
[----:B--2---:R-:W-:-:S05]  /*27c0*/  IMAD.IADD R12, R9, 0x1, R10 ;  /* 0x00000001090c7824 */ /* 0x004fca00078e020a */
[----:B---3--:R-:W-:-:S13]  /*27d0*/  ISETP.GT.AND P2, PT, R13, R12, PT ;  /* 0x0000000c0d00720c */ /* 0x008fda0003f44270 */
[----:B------:R2:W-:Y:S01]  /*27e0*/  @P2 STS [R5], R12 ;  /* 0x0000000c05002388 */ /* 0x0005e20000000800 */
[----:B------:R-:W-:-:S07]  /*27f0*/  @P2 IMAD.MOV.U32 R13, RZ, RZ, R12 ;  /* 0x000000ffff0d2224 */ /* 0x000fce00078e000c */
.L_x_102:
[----:B------:R-:W-:Y:S05]  /*2800*/  BSYNC.RECONVERGENT B0 ;  /* 0x0000000000007941 */ /* 0x000fea0003800200 */
.L_x_100:
[----:B------:R-:W-:Y:S02]  /*2810*/  VIADD R16, R16, 0x80 ;  /* 0x0000008010107836 */ /* 0x000fe40000000000 */
[----:B------:R-:W-:Y:S01]  /*2820*/  VIADD R8, R8, 0x1000 ;  /* 0x0000100008087836 */ /* 0x000fe20000000000 */
[----:B------:R-:W-:Y:S06]  /*2830*/  @P1 BRA `(.L_x_103) ;  /* 0xffffffd800d01947 */ /* 0x000fec000383ffff */
.L_x_6:
[----:B------:R-:W-:-:S13]  /*2840*/  ISETP.NE.AND P0, PT, R6, RZ, PT ;  /* 0x000000ff0600720c */ /* 0x000fda0003f05270 */
[----:B------:R-:W-:Y:S05]  /*2850*/  @!P0 BRA `(.L_x_5) ;  /* 0x0000000000988947 */ /* 0x000fea0003800000 */
[C---:B------:R-:W-:Y:S01]  /*2860*/  LEA R0, R7.reuse, R0, 0x5 ;  /* 0x0000000007007211 */ /* 0x040fe200078e28ff */
[----:B------:R-:W-:Y:S01]  /*2870*/  IMAD R4, R7, 0x4, R4 ;  /* 0x0000000407047824 */ /* 0x000fe200078e0204 */
[----:B------:R-:W-:Y:S01]  /*2880*/  UISETP.NE.AND UP0, UPT, UR8, URZ, UPT ;  /* 0x000000ff0800728c */ /* 0x000fe2000bf05270 */
[----:B------:R-:W-:Y:S02]  /*2890*/  IMAD.MOV R6, RZ, RZ, -R6 ;  /* 0x000000ffff067224 */ /* 0x000fe400078e0a06 */
[----:B------:R-:W-:-:S08]  /*28a0*/  IMAD.SHL.U32 R0, R0, 0x4, RZ ;  /* 0x0000000400007824 */ /* 0x000fd000078e00ff */
.L_x_107:
[----:B------:R-:W-:Y:S01]  /*28b0*/  BAR.SYNC.DEFER_BLOCKING 0x0 ;  /* 0x0000000000007b1d */ /* 0x000fe20000010000 */
[----:B------:R-:W-:-:S05]  /*28c0*/  VIADD R6, R6, 0x1 ;  /* 0x0000000106067836 */ /* 0x000fca0000000000 */
[----:B------:R-:W-:Y:S01]  /*28d0*/  BSSY.RECONVERGENT B0, `(.L_x_104) ;  /* 0x000001b000007945 */ /* 0x000fe20003800200 */
[----:B------:R-:W-:-:S03]  /*28e0*/  ISETP.NE.AND P1, PT, R6, RZ, PT ;  /* 0x000000ff0600720c */ /* 0x000fc60003f25270 */
[----:B----4-:R-:W-:Y:S10]  /*28f0*/  BRA.U !UP0, `(.L_x_105) ;  /* 0x0000000108347547 */ /* 0x010ff4000b800000 */
[----:B------:R-:W4:Y:S01]  /*2900*/  S2UR UR5, SR_CgaCtaId ;  /* 0x00000000000579c3 */ /* 0x000f220000008800 */
[----:B------:R-:W-:Y:S01]  /*2910*/  UMOV UR4, 0x400 ;  /* 0x0000040000047882 */ /* 0x000fe20000000000 */
[----:B------:R-:W-:Y:S01]  /*2920*/  LDS R7, [R4+UR7] ;  /* 0x0000000704077984 */ /* 0x000fe20008000800 */
[----:B------:R-:W-:-:S03]  /*2930*/  UIADD3 UR4, UPT, UPT, UR4, 0x1000, URZ ;  /* 0x0000100004047890 */ /* 0x000fc6000fffe0ff */
[----:B------:R-:W-:Y:S01]  /*2940*/  LDS R13, [R5] ;  /* 0x00000000050d7984 */ /* 0x000fe20000000800 */
[----:B----4-:R-:W-:-:S09]  /*2950*/  ULEA UR4, UR5, UR4, 0x18 ;  /* 0x0000000405047291 */ /* 0x010fd2000f8ec0ff */
[----:B------:R-:W4:Y:S02]  /*2960*/  LDS R8, [R0+UR4] ;  /* 0x0000000400087984 */ /* 0x000f240008000800 */
[----:B----4-:R-:W-:-:S05]  /*2970*/  IMAD.IADD R8, R7, 0x1, R8 ;  /* 0x0000000107087824 */ /* 0x010fca00078e0208 */
[----:B------:R-:W-:-:S13]  /*2980*/  ISETP.GT.AND P0, PT, R13, R8, PT ;  /* 0x000000080d00720c */ /* 0x000fda0003f04270 */
[----:B------:R-:W-:Y:S05]  /*2990*/  @!P0 BRA `(.L_x_106) ;  /* 0x0000000000388947 */ /* 0x000fea0003800000 */
[----:B------:R4:W-:Y:S01]  /*29a0*/  STS [R5], R8 ;  /* 0x0000000805007388 */ /* 0x0009e20000000800 */
[----:B------:R-:W-:Y:S01]  /*29b0*/  MOV R13, R8 ;  /* 0x00000008000d7202 */ /* 0x000fe20000000f00 */
[----:B------:R-:W-:Y:S06]  /*29c0*/  BRA `(.L_x_106) ;  /* 0x00000000002c7947 */ /* 0x000fec0003800000 */
.L_x_105:
        /* <DEDUP_REMOVED lines=9> */
[----:B------:R4:W-:Y:S01]  /*2a60*/  @P0 STS [R5], R8 ;  /* 0x0000000805000388 */ /* 0x0009e20000000800 */
[----:B------:R-:W-:-:S07]  /*2a70*/  @P0 IMAD.MOV.U32 R13, RZ, RZ, R8 ;  /* 0x000000ffff0d0224 */ /* 0x000fce00078e0008 */
.L_x_106:
[----:B------:R-:W-:Y:S05]  /*2a80*/  BSYNC.RECONVERGENT B0 ;  /* 0x0000000000007941 */ /* 0x000fea0003800200 */
.L_x_104:
[----:B------:R-:W-:Y:S02]  /*2a90*/  VIADD R0, R0, 0x80 ;  /* 0x0000008000007836 */ /* 0x000fe40000000000 */
[----:B------:R-:W-:Y:S01]  /*2aa0*/  VIADD R4, R4, 0x4 ;  /* 0x0000000404047836 */ /* 0x000fe20000000000 */
[----:B------:R-:W-:Y:S06]  /*2ab0*/  @P1 BRA `(.L_x_107) ;  /* 0xfffffffc007c1947 */ /* 0x000fec000383ffff */
.L_x_5:
[----:B------:R-:W-:Y:S01]  /*2ac0*/  STG.E desc[UR10][R2.64], R13 ;  /* 0x0000000d02007986 */ /* 0x000fe2000c10190a */
[----:B------:R-:W-:Y:S06]  /*2ad0*/  BAR.SYNC.DEFER_BLOCKING 0x0 ;  /* 0x0000000000007b1d */ /* 0x000fec0000010000 */
[----:B------:R-:W-:Y:S05]  /*2ae0*/  EXIT ;  /* 0x000000000000794d */ /* 0x000fea0003800000 */
.L_x_108:
        /* <DEDUP_REMOVED lines=9> */
.L_x_115:


//--------------------- .text._Z10BFW_phase1Piiii --------------------------
	.section	.text._Z10BFW_phase1Piiii,"ax",@progbits
	.align	128
        .global         _Z10BFW_phase1Piiii
        .type           _Z10BFW_phase1Piiii,@function
        .size           _Z10BFW_phase1Piiii,(.L_x_116 - _Z10BFW_phase1Piiii)
        .other          _Z10BFW_phase1Piiii,@"STO_CUDA_ENTRY STV_DEFAULT"
_Z10BFW_phase1Piiii:
.text._Z10BFW_phase1Piiii:
[----:B------:R-:W-:Y:S01]  /*0000*/  LDC R1, c[0x0][0x37c] ;  /* 0x0000df00ff017b82 */ /* 0x000fe20000000800 */
[----:B------:R-:W0:Y:S07]  /*0010*/  S2R R6, SR_TID.X ;  /* 0x0000000000067919 */ /* 0x000e2e0000002100 */
[----:B------:R-:W0:Y:S01]  /*0020*/  LDC.64 R10, c[0x0][0x388] ;  /* 0x0000e200ff0a7b82 */ /* 0x000e220000000a00 */
[----:B------:R-:W0:Y:S01]  /*0030*/  LDCU UR7, c[0x0][0x390] ;  /* 0x00007200ff0777ac */ /* 0x000e220008000800 */
[----:B------:R-:W1:Y:S01]  /*0040*/  S2R R8, SR_TID.Y ;  /* 0x0000000000087919 */ /* 0x000e620000002200 */
[----:B0-----:R-:W-:-:S02]  /*0050*/  IMAD R5, R11, UR7, R6 ;  /* 0x000000070b057c24 */ /* 0x001fc4000f8e0206 */
[----:B-1----:R-:W-:-:S05]  /*0060*/  IMAD R0, R11, UR7, R8 ;  /* 0x000000070b007c24 */ /* 0x002fca000f8e0208 */
[----:B------:R-:W-:-:S04]  /*0070*/  VIMNMX R3, PT, PT, R5, R0, !PT ;  /* 0x0000000005037248 */ /* 0x000fc80007fe0100 */
[----:B------:R-:W-:-:S13]  /*0080*/  ISETP.GE.AND P0, PT, R3, R10, PT ;  /* 0x0000000a0300720c */ /* 0x000fda0003f06270 */
[----:B------:R-:W-:Y:S05]  /*0090*/  @P0 EXIT ;  /* 0x000000000000094d */ /* 0x000fea0003800000 */
[----:B------:R-:W0:Y:S01]  /*00a0*/  LDC.64 R2, c[0x0][0x380] ;  /* 0x0000e000ff027b82 */ /* 0x000e220000000a00 */
[----:B------:R-:W1:Y:S01]  /*00b0*/  LDCU.64 UR8, c[0x0][0x358] ;  /* 0x00006b00ff0877ac */ /* 0x000e620008000a00 */
[----:B------:R-:W-:-:S04]  /*00c0*/  IMAD R5, R5, R10, R0 ;  /* 0x0000000a05057224 */ /* 0x000fc800078e0200 */
[----:B0-----:R-:W-:-:S05]  /*00d0*/  IMAD.WIDE R2, R5, 0x4, R2 ;  /* 0x0000000405027825 */ /* 0x001fca00078e0202 */
[----:B-1----:R-:W2:Y:S01]  /*00e0*/  LDG.E R11, desc[UR8][R2.64] ;  /* 0x00000008020b7981 */ /* 0x002ea2000c1e1900 */
[----:B------:R-:W-:Y:S01]  /*00f0*/  MOV R5, 0x400 ;  /* 0x0000040000057802 */ /* 0x000fe20000000f00 */
[----:B------:R-:W-:Y:S01]  /*0100*/  IMAD.SHL.U32 R0, R6, 0x80, RZ ;  /* 0x0000008006007824 */ /* 0x000fe200078e00ff */
[----:B------:R-:W-:Y:S01]  /*0110*/  UISETP.GE.AND UP0, UPT, UR7, 0x1, UPT ;  /* 0x000000010700788c */ /* 0x000fe2000bf06270 */
[----:B------:R-:W0:Y:S02]  /*0120*/  S2R R4, SR_CgaCtaId ;  /* 0x0000000000047919 */ /* 0x000e240000008800 */
[----:B0-----:R-:W-:Y:S01]  /*0130*/  LEA R5, R4, R5, 0x18 ;  /* 0x0000000504057211 */ /* 0x001fe200078ec0ff */
[----:B------:R-:W-:-:S04]  /*0140*/  IMAD.SHL.U32 R4, R8, 0x4, RZ ;  /* 0x0000000408047824 */ /* 0x000fc800078e00ff */
[----:B------:R-:W-:-:S04]  /*0150*/  IMAD.IADD R9, R0, 0x1, R5 ;  /* 0x0000000100097824 */ /* 0x000fc800078e0205 */
[----:B------:R-:W-:-:S05]  /*0160*/  IMAD.IADD R6, R9, 0x1, R4 ;  /* 0x0000000109067824 */ /* 0x000fca00078e0204 */
[----:B--2---:R0:W-:Y:S01]  /*0170*/  STS [R6], R11 ;  /* 0x0000000b06007388 */ /* 0x0041e20000000800 */
[----:B------:R-:W-:Y:S05]  /*0180*/  BRA.U !UP0, `(.L_x_109) ;  /* 0x00000011080c7547 */ /* 0x000fea000b800000 */
[----:B------:R-:W-:Y:S01]  /*0190*/  UISETP.GE.U32.AND UP1, UPT, UR7, 0x20, UPT ;  /* 0x000000200700788c */ /* 0x000fe2000bf26070 */
[----:B------:R-:W-:Y:S01]  /*01a0*/  IMAD.MOV.U32 R7, RZ, RZ, RZ ;  /* 0x000000ffff077224 */ /* 0x000fe200078e00ff */
[----:B------:R-:W-:-:S04]  /*01b0*/  ULOP3.LUT UR4, UR7, 0x1f, URZ, 0xc0, !UPT ;  /* 0x0000001f07047892 */ /* 0x000fc8000f8ec0ff */
[----:B------:R-:W-:-:S03]  /*01c0*/  UISETP.NE.AND UP0, UPT, UR4, URZ, UPT ;  /* 0x000000ff0400728c */ /* 0x000fc6000bf05270 */
[----:B------:R-:W-:Y:S08]  /*01d0*/  BRA.U !UP1, `(.L_x_110) ;  /* 0x0000000d09ac7547 */ /* 0x000ff0000b800000 */
[----:B------:R-:W-:Y:S01]  /*01e0*/  ULOP3.LUT UR5, UR7, 0x7fffffe0, URZ, 0xc0, !UPT ;  /* 0x7fffffe007057892 */ /* 0x000fe2000f8ec0ff */
[----:B------:R-:W-:Y:S02]  /*01f0*/  IADD3 R8, PT, PT, R9, 0x40, RZ ;  /* 0x0000004009087810 */ /* 0x000fe40007ffe0ff */
[----:B------:R-:W-:Y:S01]  /*0200*/  IADD3 R9, PT, PT, R4, 0x800, R5 ;  /* 0x0000080004097810 */ /* 0x000fe20007ffe005 */
[----:B------:R-:W-:Y:S02]  /*0210*/  UIADD3 UR6, UPT, UPT, -UR5, URZ, URZ ;  /* 0x000000ff05067290 */ /* 0x000fe4000fffe1ff */
[----:B------:R-:W-:-:S10]  /*0220*/  IMAD.U32 R7, RZ, RZ, UR5 ;  /* 0x00000005ff077e24 */ /* 0x000fd4000f8e00ff */
.L_x_111:
[----:B------:R-:W-:Y:S01]  /*0230*/  BAR.SYNC.DEFER_BLOCKING 0x0 ;  /* 0x0000000000007b1d */ /* 0x000fe20000010000 */
[----:B------:R-:W-:-:S04]  /*0240*/  UIADD3 UR6, UPT, UPT, UR6, 0x20, URZ ;  /* 0x0000002006067890 */ /* 0x000fc8000fffe0ff */
[----:B------:R-:W-:Y:S01]  /*0250*/  UISETP.NE.AND UP1, UPT, UR6, URZ, UPT ;  /* 0x000000ff0600728c */ /* 0x000fe2000bf25270 */
[----:B0-----:R-:W-:Y:S04]  /*0260*/  LDS R11, [R8+-0x40] ;  /* 0xffffc000080b7984 */ /* 0x001fe80000000800 */
[----:B------:R-:W0:Y:S04]  /*0270*/  LDS R12, [R9+-0x800] ;  /* 0xfff80000090c7984 */ /* 0x000e280000000800 */
[----:B-1----:R-:W1:Y:S01]  /*0280*/  LDS R10, [R6] ;  /* 0x00000000060a7984 */ /* 0x002e620000000800 */
[----:B0-----:R-:W-:-:S05]  /*0290*/  IMAD.IADD R13, R11, 0x1, R12 ;  /* 0x000000010b0d7824 */ /* 0x001fca00078e020c */
[----:B-1----:R-:W-:-:S13]  /*02a0*/  ISETP.GT.AND P0, PT, R10, R13, PT ;  /* 0x0000000d0a00720c */ /* 0x002fda0003f04270 */
[----:B------:R-:W-:Y:S01]  /*02b0*/  @P0 STS [R6], R13 ;  /* 0x0000000d06000388 */ /* 0x000fe20000000800 */
[----:B------:R-:W-:Y:S06]  /*02c0*/  BAR.SYNC.DEFER_BLOCKING 0x0 ;  /* 0x0000000000007b1d */ /* 0x000fec0000010000 */
[----:B------:R-:W-:Y:S04]  /*02d0*/  LDS R11, [R8+-0x3c] ;  /* 0xffffc400080b7984 */ /* 0x000fe80000000800 */
[----:B------:R-:W0:Y:S04]  /*02e0*/  LDS R12, [R9+-0x780] ;  /* 0xfff88000090c7984 */ /* 0x000e280000000800 */
[----:B------:R-:W1:Y:S01]  /*02f0*/  LDS R10, [R6] ;  /* 0x00000000060a7984 */ /* 0x000e620000000800 */
        /* <DEDUP_REMOVED lines=21> */
[----:B0-----:R-:W-:-:S04]  /*0450*/  IADD3 R13, PT, PT, R11, R12, RZ ;  /* 0x0000000c0b0d7210 */ /* 0x001fc80007ffe0ff */
        /* <DEDUP_REMOVED lines=80> */
[----:B------:R-:W-:Y:S04]  /*0960*/  LDS R11, [R8] ;  /* 0x00000000080b7984 */ /* 0x000fe80000000800 */
[----:B------:R-:W0:Y:S04]  /*0970*/  LDS R12, [R9] ;  /* 0x00000000090c7984 */ /* 0x000e280000000800 */
[----:B------:R-:W1:Y:S01]  /*0980*/  LDS R10, [R6] ;  /* 0x00000000060a7984 */ /* 0x000e620000000800 */
[----:B0-----:R-:W-:-:S05]  /*0990*/  IMAD.IADD R13, R11, 0x1, R12 ;  /* 0x000000010b0d7824 */ /* 0x001fca00078e020c */
[----:B-1----:R-:W-:-:S13]  /*09a0*/  ISETP.GT.AND P0, PT, R10, R13, PT ;  /* 0x0000000d0a00720c */ /* 0x002fda0003f04270 */
[----:B------:R-:W-:Y:S01]  /*09b0*/  @P0 STS [R6], R13 ;  /* 0x0000000d06000388 */ /* 0x000fe20000000800 */
[----:B------:R-:W-:Y:S06]  /*09c0*/  BAR.SYNC.DEFER_BLOCKING 0x0 ;  /* 0x0000000000007b1d */ /* 0x000fec0000010000 */
[----:B------:R-:W-:Y:S04]  /*09d0*/  LDS R11, [R8+0x4] ;  /* 0x00000400080b7984 */ /* 0x000fe80000000800 */
[----:B------:R-:W0:Y:S04]  /*09e0*/  LDS R12, [R9+0x80] ;  /* 0x00008000090c7984 */ /* 0x000e280000000800 */
        /* <DEDUP_REMOVED lines=15> */
[----:B0-----:R-:W-:-:S04]  /*0ae0*/  IADD3 R15, PT, PT, R11, R12, RZ ;  /* 0x0000000c0b0f7210 */ /* 0x001fc80007ffe0ff */
        /* <DEDUP_REMOVED lines=80> */
[----:B------:R0:W-:Y:S04]  /*0ff0*/  LDS R10, [R8+0x3c] ;  /* 0x00003c00080a7984 */ /* 0x0001e80000000800 */
[----:B------:R1:W2:Y:S04]  /*1000*/  LDS R13, [R9+0x780] ;  /* 0x00078000090d7984 */ /* 0x0002a80000000800 */
[----:B------:R-:W3:Y:S01]  /*1010*/  LDS R11, [R6] ;  /* 0x00000000060b7984 */ /* 0x000ee20000000800 */
[----:B0-----:R-:W-:Y:S01]  /*1020*/  VIADD R8, R8, 0x80 ;  /* 0x0000008008087836 */ /* 0x001fe20000000000 */
[----:B-1----:R-:W-:Y:S01]  /*1030*/  IADD3 R9, PT, PT, R9, 0x1000, RZ ;  /* 0x0000100009097810 */ /* 0x002fe20007ffe0ff */
[----:B--2---:R-:W-:-:S05]  /*1040*/  IMAD.IADD R10, R10, 0x1, R13 ;  /* 0x000000010a0a7824 */ /* 0x004fca00078e020d */
[----:B---3--:R-:W-:-:S13]  /*1050*/  ISETP.GT.AND P0, PT, R11, R10, PT ;  /* 0x0000000a0b00720c */ /* 0x008fda0003f04270 */
[----:B------:R1:W-:Y:S01]  /*1060*/  @P0 STS [R6], R10 ;  /* 0x0000000a06000388 */ /* 0x0003e20000000800 */
[----:B------:R-:W-:Y:S01]  /*1070*/  @P0 IMAD.MOV.U32 R11, RZ, RZ, R10 ;  /* 0x000000ffff0b0224 */ /* 0x000fe200078e000a */
[----:B------:R-:W-:Y:S06]  /*1080*/  BRA.U UP1, `(.L_x_111) ;  /* 0xfffffff101687547 */ /* 0x000fec000b83ffff */
.L_x_110:
[----:B------:R-:W-:Y:S05]  /*1090*/  BRA.U !UP0, `(.L_x_109) ;  /* 0x0000000108487547 */ /* 0x000fea000b800000 */
[C---:B------:R-:W-:Y:S01]  /*10a0*/  IMAD R4, R7.reuse, 0x80, R4 ;  /* 0x0000008007047824 */ /* 0x040fe200078e0204 */
[----:B------:R-:W-:Y:S01]  /*10b0*/  UIADD3 UR4, UPT, UPT, -UR4, URZ, URZ ;  /* 0x000000ff04047290 */ /* 0x000fe2000fffe1ff */
[----:B------:R-:W-:Y:S02]  /*10c0*/  IMAD R0, R7, 0x4, R0 ;  /* 0x0000000407007824 */ /* 0x000fe400078e0200 */
[C---:B------:R-:W-:Y:S02]  /*10d0*/  IMAD.IADD R4, R5.reuse, 0x1, R4 ;  /* 0x0000000105047824 */ /* 0x040fe400078e0204 */
[----:B------:R-:W-:-:S07]  /*10e0*/  IMAD.IADD R0, R5, 0x1, R0 ;  /* 0x0000000105007824 */ /* 0x000fce00078e0200 */
.L_x_112:
[----:B------:R-:W-:Y:S01]  /*10f0*/  BAR.SYNC.DEFER_BLOCKING 0x0 ;  /* 0x0000000000007b1d */ /* 0x000fe20000010000 */
[----:B------:R-:W-:-:S04]  /*1100*/  UIADD3 UR4, UPT, UPT, UR4, 0x1, URZ ;  /* 0x0000000104047890 */ /* 0x000fc8000fffe0ff */
[----:B------:R-:W-:Y:S01]  /*1110*/  UISETP.NE.AND UP0, UPT, UR4, URZ, UPT ;  /* 0x000000ff0400728c */ /* 0x000fe2000bf05270 */
[----:B--2---:R2:W-:Y:S04]  /*1120*/  LDS R5, [R0] ;  /* 0x0000000000057984 */ /* 0x0045e80000000800 */
[----:B------:R3:W4:Y:S04]  /*1130*/  LDS R8, [R4] ;  /* 0x0000000004087984 */ /* 0x0007280000000800 */
[----:B0-----:R-:W0:Y:S01]  /*1140*/  LDS R11, [R6] ;  /* 0x00000000060b7984 */ /* 0x001e220000000800 */
[----:B--2---:R-:W-:-:S02]  /*1150*/  VIADD R0, R0, 0x4 ;  /* 0x0000000400007836 */ /* 0x004fc40000000000 */
[----:B---3--:R-:W-:Y:S01]  /*1160*/  VIADD R4, R4, 0x80 ;  /* 0x0000008004047836 */ /* 0x008fe20000000000 */
[----:B----4-:R-:W-:-:S04]  /*1170*/  IADD3 R5, PT, PT, R5, R8, RZ ;  /* 0x0000000805057210 */ /* 0x010fc80007ffe0ff */
[----:B0-----:R-:W-:-:S13]  /*1180*/  ISETP.GT.AND P0, PT, R11, R5, PT ;  /* 0x000000050b00720c */ /* 0x001fda0003f04270 */
[----:B------:R2:W-:Y:S01]  /*1190*/  @P0 STS [R6], R5 ;  /* 0x0000000506000388 */ /* 0x0005e20000000800 */
[----:B------:R-:W-:Y:S01]  /*11a0*/  @P0 IMAD.MOV.U32 R11, RZ, RZ, R5 ;  /* 0x000000ffff0b0224 */ /* 0x000fe200078e0005 */
[----:B------:R-:W-:Y:S06]  /*11b0*/  BRA.U UP0, `(.L_x_112) ;  /* 0xfffffffd00cc7547 */ /* 0x000fec000b83ffff */
.L_x_109:
[----:B------:R-:W-:Y:S01]  /*11c0*/  STG.E desc[UR8][R2.64], R11 ;  /* 0x0000000b02007986 */ /* 0x000fe2000c101908 */
[----:B------:R-:W-:Y:S06]  /*11d0*/  BAR.SYNC.DEFER_BLOCKING 0x0 ;  /* 0x0000000000007b1d */ /* 0x000fec0000010000 */
[----:B------:R-:W-:Y:S05]  /*11e0*/  EXIT ;  /* 0x000000000000794d */ /* 0x000fea0003800000 */
.L_x_113:
        /* <DEDUP_REMOVED lines=9> */
.L_x_116:


//--------------------- .nv.shared._Z10BFW_phase3Piiii --------------------------
	.section	.nv.shared._Z10BFW_phase3Piiii,"aw",@nobits
	.sectionflags	@""
	.align	4
.nv.shared._Z10BFW_phase3Piiii:
	.zero		13312


//--------------------- .nv.shared.reserved.0     --------------------------
	.section	.nv.shared.reserved.0,"aw",@nobits
	.weak		__nv_reservedSMEM_offset_0_alias
	.size		__nv_reservedSMEM_offset_0_alias, 0, 64
	.other		__nv_reservedSMEM_offset_0_alias,@"STO_CUDA_RESERVED_SHARED STV_DEFAULT"
__nv_reservedSMEM_offset_0_alias:
	.zero		0
	.zero		64


//--------------------- .nv.shared._Z10BFW_phase2Piiii --------------------------
	.section	.nv.shared._Z10BFW_phase2Piiii,"aw",@nobits
	.sectionflags	@""
	.align	4
.nv.shared._Z10BFW_phase2Piiii:
	.zero		9216


//--------------------- .nv.shared._Z10BFW_phase1Piiii --------------------------
	.section	.nv.shared._Z10BFW_phase1Piiii,"aw",@nobits
	.sectionflags	@""
	.align	4
.nv.shared._Z10BFW_phase1Piiii:
	.zero		5120


//--------------------- .nv.constant0._Z10BFW_phase3Piiii --------------------------
	.section	.nv.constant0._Z10BFW_phase3Piiii,"a",@progbits
	.sectionflags	@""
	.align	4
.nv.constant0._Z10BFW_phase3Piiii:
	.zero		916


//--------------------- .nv.constant0._Z10BFW_phase2Piiii --------------------------
	.section	.nv.constant0._Z10BFW_phase2Piiii,"a",@progbits
	.sectionflags	@""
	.align	4
.nv.constant0._Z10BFW_phase2Piiii:
	.zero		916


//--------------------- .nv.constant0._Z10BFW_phase1Piiii --------------------------
	.section	.nv.constant0._Z10BFW_phase1Piiii,"a",@progbits
	.sectionflags	@""
	.align	4
.nv.constant0._Z10BFW_phase1Piiii:
	.zero		916


//--------------------- SYMBOLS --------------------------

	.type		.nv.reservedSmem.offset0,@object
	.size		.nv.reservedSmem.offset0,0x4
	.type		.nv.reservedSmem.cap,@object
	.size		.nv.reservedSmem.cap,0x4
